//
// Generated by NVIDIA NVVM Compiler
//
// Compiler Build ID: CL-36424714
// Cuda compilation tools, release 13.0, V13.0.88
// Based on NVVM 20.0.0
//

.version 9.0
.target sm_100
.address_size 64

	// .globl	find_best_pass_point
.extern .func  (.param .b32 func_retval0) vprintf
(
	.param .b64 vprintf_param_0,
	.param .b64 vprintf_param_1
)
;
.func  (.param .align 16 .b8 func_retval0[16]) __internal_trig_reduction_slowpathd
(
	.param .b64 __internal_trig_reduction_slowpathd_param_0
)
;
.func  (.param .b64 func_retval0) __internal_accurate_pow
(
	.param .b64 __internal_accurate_pow_param_0
)
;
.global .align 4 .b8 globVals[8440];
.global .align 4 .b8 globX[8440];
.global .align 4 .b8 globY[8440];
// _ZZ20find_best_pass_pointE9localVals has been demoted
// _ZZ20find_best_pass_pointE6localX has been demoted
// _ZZ20find_best_pass_pointE6localY has been demoted
.global .align 1 .b8 $str[27] = {101, 110, 100, 32, 109, 105, 110, 32, 86, 97, 108, 58, 32, 37, 102, 32, 97, 116, 32, 37, 105, 44, 32, 37, 105, 10};
.global .align 8 .b8 __cudart_i2opi_d[144] = {8, 93, 141, 31, 177, 95, 251, 107, 234, 146, 82, 138, 247, 57, 7, 61, 123, 241, 229, 235, 199, 186, 39, 117, 45, 234, 95, 158, 102, 63, 70, 79, 183, 9, 203, 39, 207, 126, 54, 109, 31, 109, 10, 90, 139, 17, 47, 239, 15, 152, 5, 222, 255, 151, 248, 31, 59, 40, 249, 189, 139, 95, 132, 156, 244, 57, 83, 131, 57, 214, 145, 57, 65, 126, 95, 180, 38, 112, 156, 233, 132, 68, 187, 46, 245, 53, 130, 232, 62, 167, 41, 177, 28, 235, 29, 254, 28, 146, 209, 9, 234, 46, 73, 6, 224, 210, 77, 66, 58, 110, 36, 183, 97, 197, 187, 222, 171, 99, 81, 254, 65, 144, 67, 60, 153, 149, 98, 219, 192, 221, 52, 245, 209, 87, 39, 252, 41, 21, 68, 78, 110, 131, 249, 162};
.global .align 16 .b8 __cudart_sin_cos_coeffs[128] = {70, 210, 176, 44, 241, 229, 90, 190, 146, 227, 172, 105, 227, 29, 199, 62, 161, 98, 219, 25, 160, 1, 42, 191, 24, 8, 17, 17, 17, 17, 129, 63, 84, 85, 85, 85, 85, 85, 197, 191, 0, 0, 0, 0, 0, 0, 0, 0, 0, 0, 0, 0, 0, 0, 0, 0, 100, 129, 253, 32, 131, 255, 168, 189, 40, 133, 239, 193, 167, 238, 33, 62, 217, 230, 6, 142, 79, 126, 146, 190, 233, 188, 221, 25, 160, 1, 250, 62, 71, 93, 193, 22, 108, 193, 86, 191, 81, 85, 85, 85, 85, 85, 165, 63, 0, 0, 0, 0, 0, 0, 224, 191, 0, 0, 0, 0, 0, 0, 240, 63};

.visible .entry find_best_pass_point(
	.param .u64 .ptr .align 1 find_best_pass_point_param_0,
	.param .u64 .ptr .align 1 find_best_pass_point_param_1,
	.param .u64 .ptr .align 1 find_best_pass_point_param_2,
	.param .u32 find_best_pass_point_param_3
)
{
	.local .align 16 .b8 	__local_depot0[16];
	.reg .b64 	%SP;
	.reg .b64 	%SPL;
	.reg .pred 	%p<52>;
	.reg .b32 	%r<282>;
	.reg .b32 	%f<87>;
	.reg .b64 	%rd<44>;
	.reg .b64 	%fd<116>;
	// demoted variable
	.shared .align 4 .b8 _ZZ20find_best_pass_pointE9localVals[1024];
	// demoted variable
	.shared .align 4 .b8 _ZZ20find_best_pass_pointE6localX[1024];
	// demoted variable
	.shared .align 4 .b8 _ZZ20find_best_pass_pointE6localY[1024];
	mov.u64 	%SPL, __local_depot0;
	cvta.local.u64 	%SP, %SPL;
	ld.param.u64 	%rd9, [find_best_pass_point_param_1];
	ld.param.u64 	%rd10, [find_best_pass_point_param_2];
	ld.param.u32 	%r136, [find_best_pass_point_param_3];
	mov.u32 	%r1, %ctaid.x;
	mov.u32 	%r2, %ntid.x;
	mov.u32 	%r3, %tid.x;
	mad.lo.s32 	%r4, %r1, %r2, %r3;
	mov.u64 	%rd12, globVals;
	add.s64 	%rd40, %rd12, 4;
	mov.b32 	%r218, 0;
$L__BB0_1:
	mov.b32 	%r138, 1343554297;
	st.global.u32 	[%rd40+-4], %r138;
	st.global.u32 	[%rd40], %r138;
	add.s32 	%r218, %r218, 2;
	add.s64 	%rd40, %rd40, 8;
	setp.ne.s32 	%p1, %r218, 2110;
	@%p1 bra 	$L__BB0_1;
	setp.ge.s32 	%p2, %r4, %r136;
	mov.f32 	%f61, 0f501502F9;
	mov.b32 	%r222, -1;
	mov.u32 	%r223, %r222;
	@%p2 bra 	$L__BB0_20;
	cvta.to.global.u64 	%rd13, %rd9;
	ld.global.f32 	%f49, [%rd13];
	div.rn.f32 	%f50, %f49, 0f41200000;
	cvt.rzi.s32.f32 	%r140, %f50;
	div.s32 	%r7, %r4, %r140;
	mul.lo.s32 	%r141, %r7, %r140;
	sub.s32 	%r142, %r4, %r141;
	mul.lo.s32 	%r143, %r142, 10;
	cvt.rn.f32.s32 	%f1, %r143;
	mul.lo.s32 	%r144, %r7, 10;
	cvt.rn.f32.s32 	%f2, %r144;
	cvt.f64.f32 	%fd26, %f1;
	{
	.reg .b32 %temp; 
	mov.b64 	{%temp, %r8}, %fd26;
	}
	mov.f64 	%fd27, 0d4008000000000000;
	{
	.reg .b32 %temp; 
	mov.b64 	{%temp, %r145}, %fd27;
	}
	and.b32  	%r10, %r145, 2146435072;
	setp.eq.s32 	%p3, %r10, 1073741824;
	abs.f64 	%fd28, %fd26;
	{ // callseq 0, 0
	.param .b64 param0;
	st.param.f64 	[param0], %fd28;
	.param .b64 retval0;
	call.uni (retval0), 
	__internal_accurate_pow, 
	(
	param0
	);
	ld.param.f64 	%fd29, [retval0];
	} // callseq 0
	setp.lt.s32 	%p4, %r8, 0;
	neg.f64 	%fd31, %fd29;
	selp.f64 	%fd32, %fd31, %fd29, %p3;
	selp.f64 	%fd110, %fd32, %fd29, %p4;
	setp.ne.s32 	%p5, %r142, 0;
	@%p5 bra 	$L__BB0_5;
	setp.eq.s32 	%p6, %r10, 1073741824;
	selp.b32 	%r146, %r8, 0, %p6;
	setp.lt.s32 	%p7, %r145, 0;
	or.b32  	%r147, %r146, 2146435072;
	selp.b32 	%r148, %r147, %r146, %p7;
	mov.b32 	%r149, 0;
	mov.b64 	%fd110, {%r149, %r148};
$L__BB0_5:
	setp.eq.s32 	%p8, %r10, 1073741824;
	cvt.f64.f32 	%fd33, %f2;
	{
	.reg .b32 %temp; 
	mov.b64 	{%temp, %r11}, %fd33;
	}
	abs.f64 	%fd34, %fd33;
	{ // callseq 1, 0
	.param .b64 param0;
	st.param.f64 	[param0], %fd34;
	.param .b64 retval0;
	call.uni (retval0), 
	__internal_accurate_pow, 
	(
	param0
	);
	ld.param.f64 	%fd35, [retval0];
	} // callseq 1
	setp.lt.s32 	%p9, %r11, 0;
	neg.f64 	%fd37, %fd35;
	selp.f64 	%fd38, %fd37, %fd35, %p8;
	selp.f64 	%fd111, %fd38, %fd35, %p9;
	setp.ne.s32 	%p10, %r7, 0;
	@%p10 bra 	$L__BB0_7;
	setp.eq.s32 	%p11, %r10, 1073741824;
	selp.b32 	%r151, %r11, 0, %p11;
	setp.lt.s32 	%p12, %r145, 0;
	or.b32  	%r152, %r151, 2146435072;
	selp.b32 	%r153, %r152, %r151, %p12;
	mov.b32 	%r154, 0;
	mov.b64 	%fd111, {%r154, %r153};
$L__BB0_7:
	add.f64 	%fd7, %fd110, %fd111;
	abs.f64 	%fd8, %fd7;
	setp.neu.f64 	%p13, %fd8, 0d7FF0000000000000;
	@%p13 bra 	$L__BB0_9;
	mov.f64 	%fd44, 0d0000000000000000;
	mul.rn.f64 	%fd112, %fd7, %fd44;
	mov.b32 	%r219, 0;
	bra.uni 	$L__BB0_11;
$L__BB0_9:
	mul.f64 	%fd39, %fd7, 0d3FE45F306DC9C883;
	cvt.rni.s32.f64 	%r219, %fd39;
	cvt.rn.f64.s32 	%fd40, %r219;
	fma.rn.f64 	%fd41, %fd40, 0dBFF921FB54442D18, %fd7;
	fma.rn.f64 	%fd42, %fd40, 0dBC91A62633145C00, %fd41;
	fma.rn.f64 	%fd112, %fd40, 0dB97B839A252049C0, %fd42;
	setp.ltu.f64 	%p14, %fd8, 0d41E0000000000000;
	@%p14 bra 	$L__BB0_11;
	{ // callseq 2, 0
	.param .b64 param0;
	st.param.f64 	[param0], %fd7;
	.param .align 16 .b8 retval0[16];
	call.uni (retval0), 
	__internal_trig_reduction_slowpathd, 
	(
	param0
	);
	ld.param.f64 	%fd112, [retval0];
	ld.param.b32 	%r219, [retval0+8];
	} // callseq 2
$L__BB0_11:
	shl.b32 	%r157, %r219, 6;
	cvt.u64.u32 	%rd14, %r157;
	and.b64  	%rd15, %rd14, 64;
	mov.u64 	%rd16, __cudart_sin_cos_coeffs;
	add.s64 	%rd17, %rd16, %rd15;
	mul.rn.f64 	%fd45, %fd112, %fd112;
	and.b32  	%r158, %r219, 1;
	setp.eq.b32 	%p15, %r158, 1;
	selp.f64 	%fd46, 0dBDA8FF8320FD8164, 0d3DE5DB65F9785EBA, %p15;
	ld.global.nc.v2.f64 	{%fd47, %fd48}, [%rd17];
	fma.rn.f64 	%fd49, %fd46, %fd45, %fd47;
	fma.rn.f64 	%fd50, %fd49, %fd45, %fd48;
	ld.global.nc.v2.f64 	{%fd51, %fd52}, [%rd17+16];
	fma.rn.f64 	%fd53, %fd50, %fd45, %fd51;
	fma.rn.f64 	%fd54, %fd53, %fd45, %fd52;
	ld.global.nc.v2.f64 	{%fd55, %fd56}, [%rd17+32];
	fma.rn.f64 	%fd57, %fd54, %fd45, %fd55;
	fma.rn.f64 	%fd58, %fd57, %fd45, %fd56;
	fma.rn.f64 	%fd59, %fd58, %fd112, %fd112;
	fma.rn.f64 	%fd60, %fd58, %fd45, 0d3FF0000000000000;
	selp.f64 	%fd61, %fd60, %fd59, %p15;
	and.b32  	%r159, %r219, 2;
	setp.eq.s32 	%p16, %r159, 0;
	mov.f64 	%fd62, 0d0000000000000000;
	sub.f64 	%fd63, %fd62, %fd61;
	selp.f64 	%fd13, %fd61, %fd63, %p16;
	mul.f32 	%f51, %f1, %f2;
	cvt.f64.f32 	%fd14, %f51;
	abs.f64 	%fd15, %fd14;
	setp.neu.f64 	%p17, %fd15, 0d7FF0000000000000;
	@%p17 bra 	$L__BB0_13;
	mov.f64 	%fd69, 0d0000000000000000;
	mul.rn.f64 	%fd114, %fd14, %fd69;
	mov.b32 	%r221, 1;
	bra.uni 	$L__BB0_16;
$L__BB0_13:
	mul.f64 	%fd64, %fd14, 0d3FE45F306DC9C883;
	cvt.rni.s32.f64 	%r220, %fd64;
	cvt.rn.f64.s32 	%fd65, %r220;
	fma.rn.f64 	%fd66, %fd65, 0dBFF921FB54442D18, %fd14;
	fma.rn.f64 	%fd67, %fd65, 0dBC91A62633145C00, %fd66;
	fma.rn.f64 	%fd114, %fd65, 0dB97B839A252049C0, %fd67;
	setp.ltu.f64 	%p18, %fd15, 0d41E0000000000000;
	@%p18 bra 	$L__BB0_15;
	{ // callseq 3, 0
	.param .b64 param0;
	st.param.f64 	[param0], %fd14;
	.param .align 16 .b8 retval0[16];
	call.uni (retval0), 
	__internal_trig_reduction_slowpathd, 
	(
	param0
	);
	ld.param.f64 	%fd114, [retval0];
	ld.param.b32 	%r220, [retval0+8];
	} // callseq 3
$L__BB0_15:
	add.s32 	%r221, %r220, 1;
$L__BB0_16:
	shl.b32 	%r162, %r221, 6;
	cvt.u64.u32 	%rd18, %r162;
	and.b64  	%rd19, %rd18, 64;
	add.s64 	%rd21, %rd16, %rd19;
	mul.rn.f64 	%fd70, %fd114, %fd114;
	and.b32  	%r163, %r221, 1;
	setp.eq.b32 	%p19, %r163, 1;
	selp.f64 	%fd71, 0dBDA8FF8320FD8164, 0d3DE5DB65F9785EBA, %p19;
	ld.global.nc.v2.f64 	{%fd72, %fd73}, [%rd21];
	fma.rn.f64 	%fd74, %fd71, %fd70, %fd72;
	fma.rn.f64 	%fd75, %fd74, %fd70, %fd73;
	ld.global.nc.v2.f64 	{%fd76, %fd77}, [%rd21+16];
	fma.rn.f64 	%fd78, %fd75, %fd70, %fd76;
	fma.rn.f64 	%fd79, %fd78, %fd70, %fd77;
	ld.global.nc.v2.f64 	{%fd80, %fd81}, [%rd21+32];
	fma.rn.f64 	%fd82, %fd79, %fd70, %fd80;
	fma.rn.f64 	%fd83, %fd82, %fd70, %fd81;
	fma.rn.f64 	%fd84, %fd83, %fd114, %fd114;
	fma.rn.f64 	%fd85, %fd83, %fd70, 0d3FF0000000000000;
	selp.f64 	%fd86, %fd85, %fd84, %p19;
	and.b32  	%r164, %r221, 2;
	setp.eq.s32 	%p20, %r164, 0;
	mov.f64 	%fd87, 0d0000000000000000;
	sub.f64 	%fd88, %fd87, %fd86;
	selp.f64 	%fd21, %fd86, %fd88, %p20;
	fma.rn.f64 	%fd89, %fd21, 0d3FF71547652B82FE, 0d4338000000000000;
	{
	.reg .b32 %temp; 
	mov.b64 	{%r20, %temp}, %fd89;
	}
	mov.f64 	%fd90, 0dC338000000000000;
	add.rn.f64 	%fd91, %fd89, %fd90;
	fma.rn.f64 	%fd92, %fd91, 0dBFE62E42FEFA39EF, %fd21;
	fma.rn.f64 	%fd93, %fd91, 0dBC7ABC9E3B39803F, %fd92;
	fma.rn.f64 	%fd94, %fd93, 0d3E5ADE1569CE2BDF, 0d3E928AF3FCA213EA;
	fma.rn.f64 	%fd95, %fd94, %fd93, 0d3EC71DEE62401315;
	fma.rn.f64 	%fd96, %fd95, %fd93, 0d3EFA01997C89EB71;
	fma.rn.f64 	%fd97, %fd96, %fd93, 0d3F2A01A014761F65;
	fma.rn.f64 	%fd98, %fd97, %fd93, 0d3F56C16C1852B7AF;
	fma.rn.f64 	%fd99, %fd98, %fd93, 0d3F81111111122322;
	fma.rn.f64 	%fd100, %fd99, %fd93, 0d3FA55555555502A1;
	fma.rn.f64 	%fd101, %fd100, %fd93, 0d3FC5555555555511;
	fma.rn.f64 	%fd102, %fd101, %fd93, 0d3FE000000000000B;
	fma.rn.f64 	%fd103, %fd102, %fd93, 0d3FF0000000000000;
	fma.rn.f64 	%fd104, %fd103, %fd93, 0d3FF0000000000000;
	{
	.reg .b32 %temp; 
	mov.b64 	{%r21, %temp}, %fd104;
	}
	{
	.reg .b32 %temp; 
	mov.b64 	{%temp, %r22}, %fd104;
	}
	shl.b32 	%r165, %r20, 20;
	add.s32 	%r166, %r165, %r22;
	mov.b64 	%fd115, {%r21, %r166};
	{
	.reg .b32 %temp; 
	mov.b64 	{%temp, %r167}, %fd21;
	}
	mov.b32 	%f52, %r167;
	abs.f32 	%f3, %f52;
	setp.lt.f32 	%p21, %f3, 0f4086232B;
	@%p21 bra 	$L__BB0_19;
	setp.lt.f64 	%p22, %fd21, 0d0000000000000000;
	add.f64 	%fd105, %fd21, 0d7FF0000000000000;
	selp.f64 	%fd115, 0d0000000000000000, %fd105, %p22;
	setp.geu.f32 	%p23, %f3, 0f40874800;
	@%p23 bra 	$L__BB0_19;
	shr.u32 	%r168, %r20, 31;
	add.s32 	%r169, %r20, %r168;
	shr.s32 	%r170, %r169, 1;
	shl.b32 	%r171, %r170, 20;
	add.s32 	%r172, %r22, %r171;
	mov.b64 	%fd106, {%r21, %r172};
	sub.s32 	%r173, %r20, %r170;
	shl.b32 	%r174, %r173, 20;
	add.s32 	%r175, %r174, 1072693248;
	mov.b32 	%r176, 0;
	mov.b64 	%fd107, {%r176, %r175};
	mul.f64 	%fd115, %fd107, %fd106;
$L__BB0_19:
	mul.f64 	%fd108, %fd13, %fd115;
	cvt.rn.f32.f64 	%f61, %fd108;
	cvt.rzi.s32.f32 	%r223, %f1;
	cvt.rzi.s32.f32 	%r222, %f2;
$L__BB0_20:
	shl.b32 	%r177, %r3, 2;
	mov.u32 	%r178, _ZZ20find_best_pass_pointE9localVals;
	add.s32 	%r179, %r178, %r177;
	st.shared.f32 	[%r179], %f61;
	mov.u32 	%r180, _ZZ20find_best_pass_pointE6localX;
	add.s32 	%r181, %r180, %r177;
	st.shared.u32 	[%r181], %r223;
	mov.u32 	%r182, _ZZ20find_best_pass_pointE6localY;
	add.s32 	%r183, %r182, %r177;
	st.shared.u32 	[%r183], %r222;
	bar.sync 	0;
	setp.ne.s32 	%p24, %r3, 0;
	@%p24 bra 	$L__BB0_62;
	and.b32  	%r27, %r2, 7;
	setp.lt.u32 	%p25, %r2, 8;
	mov.f32 	%f63, 0f501502F9;
	mov.b32 	%r231, -1;
	mov.b32 	%r261, 0;
	mov.u32 	%r230, %r231;
	@%p25 bra 	$L__BB0_40;
	and.b32  	%r261, %r2, 2040;
	add.s32 	%r226, %r178, 16;
	add.s32 	%r225, %r180, 16;
	add.s32 	%r224, %r182, 16;
	and.b32  	%r194, %r2, -8;
	neg.s32 	%r227, %r194;
	mov.f32 	%f63, 0f501502F9;
	mov.b32 	%r231, -1;
$L__BB0_23:
	.pragma "nounroll";
	ld.shared.f32 	%f7, [%r226+-16];
	setp.geu.f32 	%p26, %f7, %f63;
	@%p26 bra 	$L__BB0_25;
	ld.shared.u32 	%r230, [%r225+-16];
	ld.shared.u32 	%r231, [%r224+-16];
	mov.f32 	%f63, %f7;
$L__BB0_25:
	ld.shared.f32 	%f9, [%r226+-12];
	setp.geu.f32 	%p27, %f9, %f63;
	@%p27 bra 	$L__BB0_27;
	ld.shared.u32 	%r230, [%r225+-12];
	ld.shared.u32 	%r231, [%r224+-12];
	mov.f32 	%f63, %f9;
$L__BB0_27:
	ld.shared.f32 	%f11, [%r226+-8];
	setp.geu.f32 	%p28, %f11, %f63;
	@%p28 bra 	$L__BB0_29;
	ld.shared.u32 	%r230, [%r225+-8];
	ld.shared.u32 	%r231, [%r224+-8];
	mov.f32 	%f63, %f11;
$L__BB0_29:
	ld.shared.f32 	%f13, [%r226+-4];
	setp.geu.f32 	%p29, %f13, %f63;
	@%p29 bra 	$L__BB0_31;
	ld.shared.u32 	%r230, [%r225+-4];
	ld.shared.u32 	%r231, [%r224+-4];
	mov.f32 	%f63, %f13;
$L__BB0_31:
	ld.shared.f32 	%f15, [%r226];
	setp.geu.f32 	%p30, %f15, %f63;
	@%p30 bra 	$L__BB0_33;
	ld.shared.u32 	%r230, [%r225];
	ld.shared.u32 	%r231, [%r224];
	mov.f32 	%f63, %f15;
$L__BB0_33:
	ld.shared.f32 	%f17, [%r226+4];
	setp.geu.f32 	%p31, %f17, %f63;
	@%p31 bra 	$L__BB0_35;
	ld.shared.u32 	%r230, [%r225+4];
	ld.shared.u32 	%r231, [%r224+4];
	mov.f32 	%f63, %f17;
$L__BB0_35:
	ld.shared.f32 	%f19, [%r226+8];
	setp.geu.f32 	%p32, %f19, %f63;
	@%p32 bra 	$L__BB0_37;
	ld.shared.u32 	%r230, [%r225+8];
	ld.shared.u32 	%r231, [%r224+8];
	mov.f32 	%f63, %f19;
$L__BB0_37:
	ld.shared.f32 	%f21, [%r226+12];
	setp.geu.f32 	%p33, %f21, %f63;
	@%p33 bra 	$L__BB0_39;
	ld.shared.u32 	%r230, [%r225+12];
	ld.shared.u32 	%r231, [%r224+12];
	mov.f32 	%f63, %f21;
$L__BB0_39:
	add.s32 	%r227, %r227, 8;
	add.s32 	%r226, %r226, 32;
	add.s32 	%r225, %r225, 32;
	add.s32 	%r224, %r224, 32;
	setp.ne.s32 	%p34, %r227, 0;
	@%p34 bra 	$L__BB0_23;
$L__BB0_40:
	setp.eq.s32 	%p35, %r27, 0;
	@%p35 bra 	$L__BB0_61;
	and.b32  	%r77, %r2, 3;
	setp.lt.u32 	%p36, %r27, 4;
	@%p36 bra 	$L__BB0_51;
	shl.b32 	%r196, %r261, 2;
	add.s32 	%r78, %r178, %r196;
	ld.shared.f32 	%f25, [%r78];
	setp.geu.f32 	%p37, %f25, %f63;
	add.s32 	%r79, %r180, %r196;
	add.s32 	%r80, %r182, %r196;
	@%p37 bra 	$L__BB0_44;
	ld.shared.u32 	%r230, [%r79];
	ld.shared.u32 	%r231, [%r80];
	mov.f32 	%f63, %f25;
$L__BB0_44:
	ld.shared.f32 	%f27, [%r78+4];
	setp.geu.f32 	%p38, %f27, %f63;
	@%p38 bra 	$L__BB0_46;
	ld.shared.u32 	%r230, [%r79+4];
	ld.shared.u32 	%r231, [%r80+4];
	mov.f32 	%f63, %f27;
$L__BB0_46:
	ld.shared.f32 	%f29, [%r78+8];
	setp.geu.f32 	%p39, %f29, %f63;
	@%p39 bra 	$L__BB0_48;
	ld.shared.u32 	%r230, [%r79+8];
	ld.shared.u32 	%r231, [%r80+8];
	mov.f32 	%f63, %f29;
$L__BB0_48:
	ld.shared.f32 	%f31, [%r78+12];
	setp.geu.f32 	%p40, %f31, %f63;
	@%p40 bra 	$L__BB0_50;
	ld.shared.u32 	%r230, [%r79+12];
	ld.shared.u32 	%r231, [%r80+12];
	mov.f32 	%f63, %f31;
$L__BB0_50:
	add.s32 	%r261, %r261, 4;
$L__BB0_51:
	setp.eq.s32 	%p41, %r77, 0;
	@%p41 bra 	$L__BB0_61;
	setp.eq.s32 	%p42, %r77, 1;
	@%p42 bra 	$L__BB0_58;
	shl.b32 	%r201, %r261, 2;
	add.s32 	%r103, %r178, %r201;
	ld.shared.f32 	%f35, [%r103];
	setp.geu.f32 	%p43, %f35, %f63;
	add.s32 	%r104, %r180, %r201;
	add.s32 	%r105, %r182, %r201;
	@%p43 bra 	$L__BB0_55;
	ld.shared.u32 	%r230, [%r104];
	ld.shared.u32 	%r231, [%r105];
	mov.f32 	%f63, %f35;
$L__BB0_55:
	ld.shared.f32 	%f37, [%r103+4];
	setp.geu.f32 	%p44, %f37, %f63;
	@%p44 bra 	$L__BB0_57;
	ld.shared.u32 	%r230, [%r104+4];
	ld.shared.u32 	%r231, [%r105+4];
	mov.f32 	%f63, %f37;
$L__BB0_57:
	add.s32 	%r261, %r261, 2;
$L__BB0_58:
	and.b32  	%r205, %r2, 1;
	setp.eq.b32 	%p45, %r205, 1;
	not.pred 	%p46, %p45;
	@%p46 bra 	$L__BB0_61;
	shl.b32 	%r206, %r261, 2;
	add.s32 	%r208, %r178, %r206;
	ld.shared.f32 	%f41, [%r208];
	setp.geu.f32 	%p47, %f41, %f63;
	@%p47 bra 	$L__BB0_61;
	add.s32 	%r211, %r180, %r206;
	ld.shared.u32 	%r230, [%r211];
	add.s32 	%r213, %r182, %r206;
	ld.shared.u32 	%r231, [%r213];
	mov.f32 	%f63, %f41;
$L__BB0_61:
	mul.wide.u32 	%rd22, %r1, 4;
	add.s64 	%rd24, %rd12, %rd22;
	st.global.f32 	[%rd24], %f63;
	mov.u64 	%rd25, globX;
	add.s64 	%rd26, %rd25, %rd22;
	st.global.u32 	[%rd26], %r230;
	mov.u64 	%rd27, globY;
	add.s64 	%rd28, %rd27, %rd22;
	st.global.u32 	[%rd28], %r231;
$L__BB0_62:
	bar.sync 	0;
	setp.ne.s32 	%p48, %r4, 0;
	@%p48 bra 	$L__BB0_70;
	mov.u64 	%rd32, globY;
	add.s64 	%rd43, %rd32, 4;
	mov.u64 	%rd33, globX;
	add.s64 	%rd42, %rd33, 4;
	add.s64 	%rd41, %rd12, 4;
	mov.f32 	%f85, 0f501502F9;
	mov.b32 	%r279, -1;
	mov.b32 	%r275, 0;
	mov.u32 	%r278, %r279;
$L__BB0_64:
	ld.global.f32 	%f44, [%rd41+-4];
	setp.geu.f32 	%p49, %f44, %f85;
	@%p49 bra 	$L__BB0_66;
	ld.global.u32 	%r278, [%rd42+-4];
	ld.global.u32 	%r279, [%rd43+-4];
	mov.f32 	%f85, %f44;
$L__BB0_66:
	ld.global.f32 	%f46, [%rd41];
	setp.geu.f32 	%p50, %f46, %f85;
	@%p50 bra 	$L__BB0_68;
	ld.global.u32 	%r278, [%rd42];
	ld.global.u32 	%r279, [%rd43];
	mov.f32 	%f85, %f46;
$L__BB0_68:
	add.s32 	%r275, %r275, 2;
	add.s64 	%rd43, %rd43, 8;
	add.s64 	%rd42, %rd42, 8;
	add.s64 	%rd41, %rd41, 8;
	setp.ne.s32 	%p51, %r275, 2110;
	@%p51 bra 	$L__BB0_64;
	cvta.to.global.u64 	%rd35, %rd10;
	add.u64 	%rd36, %SP, 0;
	add.u64 	%rd37, %SPL, 0;
	cvt.f64.f32 	%fd109, %f85;
	st.local.f64 	[%rd37], %fd109;
	st.local.v2.u32 	[%rd37+8], {%r278, %r279};
	mov.u64 	%rd38, $str;
	cvta.global.u64 	%rd39, %rd38;
	{ // callseq 4, 0
	.param .b64 param0;
	st.param.b64 	[param0], %rd39;
	.param .b64 param1;
	st.param.b64 	[param1], %rd36;
	.param .b32 retval0;
	call.uni (retval0), 
	vprintf, 
	(
	param0, 
	param1
	);
	ld.param.b32 	%r216, [retval0];
	} // callseq 4
	cvt.rn.f32.s32 	%f59, %r278;
	st.global.f32 	[%rd35], %f59;
	cvt.rn.f32.s32 	%f60, %r279;
	st.global.f32 	[%rd35+4], %f60;
$L__BB0_70:
	ret;

}
.func  (.param .align 16 .b8 func_retval0[16]) __internal_trig_reduction_slowpathd(
	.param .b64 __internal_trig_reduction_slowpathd_param_0
)
{
	.local .align 8 .b8 	__local_depot1[40];
	.reg .b64 	%SP;
	.reg .b64 	%SPL;
	.reg .pred 	%p<10>;
	.reg .b32 	%r<47>;
	.reg .b64 	%rd<74>;
	.reg .b64 	%fd<5>;

	mov.u64 	%SPL, __local_depot1;
	ld.param.f64 	%fd4, [__internal_trig_reduction_slowpathd_param_0];
	add.u64 	%rd1, %SPL, 0;
	{
	.reg .b32 %temp; 
	mov.b64 	{%temp, %r1}, %fd4;
	}
	shr.u32 	%r2, %r1, 20;
	and.b32  	%r3, %r2, 2047;
	setp.eq.s32 	%p1, %r3, 2047;
	mov.b32 	%r46, 0;
	@%p1 bra 	$L__BB1_9;
	add.s32 	%r20, %r3, -1024;
	mov.b64 	%rd20, %fd4;
	shl.b64 	%rd2, %rd20, 11;
	shr.u32 	%r4, %r20, 6;
	sub.s32 	%r45, 15, %r4;
	sub.s32 	%r21, 19, %r4;
	setp.lt.u32 	%p2, %r20, 128;
	selp.b32 	%r6, 18, %r21, %p2;
	setp.ge.s32 	%p3, %r45, %r6;
	mov.b64 	%rd70, 0;
	@%p3 bra 	$L__BB1_4;
	add.s32 	%r23, %r6, %r4;
	neg.s32 	%r43, %r23;
	or.b64  	%rd3, %rd2, -9223372036854775808;
	mov.b64 	%rd70, 0;
	mov.b32 	%r42, 0;
	mov.u64 	%rd25, __cudart_i2opi_d;
	mov.u32 	%r44, %r45;
$L__BB1_3:
	.pragma "nounroll";
	mul.wide.s32 	%rd22, %r42, 8;
	add.s64 	%rd23, %rd1, %rd22;
	mul.wide.s32 	%rd24, %r44, 8;
	add.s64 	%rd26, %rd25, %rd24;
	ld.global.nc.u64 	%rd27, [%rd26];
	{
	.reg .u32 %r0, %r1, %r2, %r3, %alo, %ahi, %blo, %bhi, %clo, %chi;
	mov.b64 	{%alo,%ahi}, %rd27;
	mov.b64 	{%blo,%bhi}, %rd3;
	mov.b64 	{%clo,%chi}, %rd70;
	mad.lo.cc.u32 	%r0, %alo, %blo, %clo;
	madc.hi.cc.u32 	%r1, %alo, %blo, %chi;
	madc.hi.u32 	%r2, %alo, %bhi, 0;
	mad.lo.cc.u32 	%r1, %alo, %bhi, %r1;
	madc.hi.cc.u32 	%r2, %ahi, %blo, %r2;
	madc.hi.u32 	%r3, %ahi, %bhi, 0;
	mad.lo.cc.u32 	%r1, %ahi, %blo, %r1;
	madc.lo.cc.u32 	%r2, %ahi, %bhi, %r2;
	addc.u32 	%r3, %r3, 0;
	mov.b64 	%rd28, {%r0,%r1};
	mov.b64 	%rd70, {%r2,%r3};
	}
	st.local.u64 	[%rd23], %rd28;
	add.s32 	%r44, %r44, 1;
	add.s32 	%r43, %r43, 1;
	add.s32 	%r42, %r42, 1;
	setp.ne.s32 	%p4, %r43, -15;
	mov.u32 	%r45, %r6;
	@%p4 bra 	$L__BB1_3;
$L__BB1_4:
	cvt.s64.s32 	%rd29, %r45;
	cvt.u64.u32 	%rd30, %r4;
	add.s64 	%rd31, %rd30, %rd29;
	shl.b64 	%rd32, %rd31, 3;
	add.s64 	%rd33, %rd1, %rd32;
	st.local.u64 	[%rd33+-120], %rd70;
	and.b32  	%r15, %r2, 63;
	ld.local.u64 	%rd72, [%rd1+16];
	ld.local.u64 	%rd71, [%rd1+24];
	setp.eq.s32 	%p5, %r15, 0;
	@%p5 bra 	$L__BB1_6;
	shl.b64 	%rd34, %rd71, %r15;
	shr.u64 	%rd35, %rd72, 1;
	xor.b32  	%r24, %r15, 63;
	shr.u64 	%rd36, %rd35, %r24;
	or.b64  	%rd71, %rd34, %rd36;
	ld.local.u64 	%rd37, [%rd1+8];
	shl.b64 	%rd38, %rd72, %r15;
	shr.u64 	%rd39, %rd37, 1;
	shr.u64 	%rd40, %rd39, %r24;
	or.b64  	%rd72, %rd38, %rd40;
$L__BB1_6:
	and.b32  	%r25, %r1, -2147483648;
	shr.u64 	%rd41, %rd71, 62;
	cvt.u32.u64 	%r26, %rd41;
	mov.b64 	{%r27, %r28}, %rd71;
	mov.b64 	{%r29, %r30}, %rd72;
	shf.l.wrap.b32 	%r31, %r30, %r27, 2;
	shf.l.wrap.b32 	%r32, %r27, %r28, 2;
	mov.b64 	%rd42, {%r31, %r32};
	shl.b64 	%rd43, %rd72, 2;
	shr.u64 	%rd44, %rd42, 63;
	cvt.u32.u64 	%r33, %rd44;
	add.s32 	%r34, %r33, %r26;
	setp.eq.s32 	%p6, %r25, 0;
	neg.s32 	%r35, %r34;
	selp.b32 	%r46, %r34, %r35, %p6;
	setp.gt.s64 	%p7, %rd42, -1;
	mov.b64 	%rd45, 0;
	{
	.reg .u32 %r0, %r1, %r2, %r3, %a0, %a1, %a2, %a3, %b0, %b1, %b2, %b3;
	mov.b64 	{%a0,%a1}, %rd45;
	mov.b64 	{%a2,%a3}, %rd45;
	mov.b64 	{%b0,%b1}, %rd43;
	mov.b64 	{%b2,%b3}, %rd42;
	sub.cc.u32 	%r0, %a0, %b0;
	subc.cc.u32 	%r1, %a1, %b1;
	subc.cc.u32 	%r2, %a2, %b2;
	subc.u32 	%r3, %a3, %b3;
	mov.b64 	%rd46, {%r0,%r1};
	mov.b64 	%rd47, {%r2,%r3};
	}
	xor.b32  	%r36, %r25, -2147483648;
	selp.b64 	%rd73, %rd42, %rd47, %p7;
	selp.b64 	%rd14, %rd43, %rd46, %p7;
	selp.b32 	%r17, %r25, %r36, %p7;
	clz.b64 	%r37, %rd73;
	cvt.u64.u32 	%rd15, %r37;
	setp.eq.s32 	%p8, %r37, 0;
	@%p8 bra 	$L__BB1_8;
	cvt.u32.u64 	%r38, %rd15;
	and.b32  	%r39, %r38, 63;
	shl.b64 	%rd48, %rd73, %r39;
	shr.u64 	%rd49, %rd14, 1;
	not.b32 	%r40, %r38;
	and.b32  	%r41, %r40, 63;
	shr.u64 	%rd50, %rd49, %r41;
	or.b64  	%rd73, %rd48, %rd50;
$L__BB1_8:
	mov.b64 	%rd51, -3958705157555305931;
	{
	.reg .u32 %r0, %r1, %r2, %r3, %alo, %ahi, %blo, %bhi;
	mov.b64 	{%alo,%ahi}, %rd73;
	mov.b64 	{%blo,%bhi}, %rd51;
	mul.lo.u32 	%r0, %alo, %blo;
	mul.hi.u32 	%r1, %alo, %blo;
	mad.lo.cc.u32 	%r1, %alo, %bhi, %r1;
	madc.hi.u32 	%r2, %alo, %bhi, 0;
	mad.lo.cc.u32 	%r1, %ahi, %blo, %r1;
	madc.hi.cc.u32 	%r2, %ahi, %blo, %r2;
	madc.hi.u32 	%r3, %ahi, %bhi, 0;
	mad.lo.cc.u32 	%r2, %ahi, %bhi, %r2;
	addc.u32 	%r3, %r3, 0;
	mov.b64 	%rd52, {%r0,%r1};
	mov.b64 	%rd53, {%r2,%r3};
	}
	setp.gt.s64 	%p9, %rd53, 0;
	{
	.reg .u32 %r0, %r1, %r2, %r3, %a0, %a1, %a2, %a3, %b0, %b1, %b2, %b3;
	mov.b64 	{%a0,%a1}, %rd52;
	mov.b64 	{%a2,%a3}, %rd53;
	mov.b64 	{%b0,%b1}, %rd52;
	mov.b64 	{%b2,%b3}, %rd53;
	add.cc.u32 	%r0, %a0, %b0;
	addc.cc.u32 	%r1, %a1, %b1;
	addc.cc.u32 	%r2, %a2, %b2;
	addc.u32 	%r3, %a3, %b3;
	mov.b64 	%rd54, {%r0,%r1};
	mov.b64 	%rd55, {%r2,%r3};
	}
	selp.b64 	%rd56, %rd55, %rd53, %p9;
	selp.s64 	%rd57, -1, 0, %p9;
	sub.s64 	%rd58, %rd57, %rd15;
	cvt.u64.u32 	%rd59, %r17;
	shl.b64 	%rd60, %rd59, 32;
	add.s64 	%rd61, %rd56, 1;
	shr.u64 	%rd62, %rd61, 10;
	add.s64 	%rd63, %rd62, 1;
	shr.u64 	%rd64, %rd63, 1;
	shl.b64 	%rd65, %rd58, 52;
	add.s64 	%rd66, %rd65, %rd64;
	add.s64 	%rd67, %rd66, 4602678819172646912;
	or.b64  	%rd68, %rd67, %rd60;
	mov.b64 	%fd4, %rd68;
$L__BB1_9:
	st.param.f64 	[func_retval0], %fd4;
	st.param.b32 	[func_retval0+8], %r46;
	ret;

}
.func  (.param .b64 func_retval0) __internal_accurate_pow(
	.param .b64 __internal_accurate_pow_param_0
)
{
	.reg .pred 	%p<8>;
	.reg .b32 	%r<49>;
	.reg .b32 	%f<3>;
	.reg .b64 	%fd<109>;

	ld.param.f64 	%fd10, [__internal_accurate_pow_param_0];
	{
	.reg .b32 %temp; 
	mov.b64 	{%temp, %r46}, %fd10;
	}
	{
	.reg .b32 %temp; 
	mov.b64 	{%r45, %temp}, %fd10;
	}
	shr.u32 	%r47, %r46, 20;
	setp.gt.u32 	%p1, %r46, 1048575;
	@%p1 bra 	$L__BB2_2;
	mul.f64 	%fd11, %fd10, 0d4350000000000000;
	{
	.reg .b32 %temp; 
	mov.b64 	{%temp, %r46}, %fd11;
	}
	{
	.reg .b32 %temp; 
	mov.b64 	{%r45, %temp}, %fd11;
	}
	shr.u32 	%r16, %r46, 20;
	add.s32 	%r47, %r16, -54;
$L__BB2_2:
	add.s32 	%r48, %r47, -1023;
	and.b32  	%r17, %r46, -2146435073;
	or.b32  	%r18, %r17, 1072693248;
	mov.b64 	%fd107, {%r45, %r18};
	setp.lt.u32 	%p2, %r18, 1073127583;
	@%p2 bra 	$L__BB2_4;
	{
	.reg .b32 %temp; 
	mov.b64 	{%r19, %temp}, %fd107;
	}
	{
	.reg .b32 %temp; 
	mov.b64 	{%temp, %r20}, %fd107;
	}
	add.s32 	%r21, %r20, -1048576;
	mov.b64 	%fd107, {%r19, %r21};
	add.s32 	%r48, %r47, -1022;
$L__BB2_4:
	add.f64 	%fd12, %fd107, 0dBFF0000000000000;
	add.f64 	%fd13, %fd107, 0d3FF0000000000000;
	rcp.approx.ftz.f64 	%fd14, %fd13;
	neg.f64 	%fd15, %fd13;
	fma.rn.f64 	%fd16, %fd15, %fd14, 0d3FF0000000000000;
	fma.rn.f64 	%fd17, %fd16, %fd16, %fd16;
	fma.rn.f64 	%fd18, %fd17, %fd14, %fd14;
	mul.f64 	%fd19, %fd12, %fd18;
	fma.rn.f64 	%fd20, %fd12, %fd18, %fd19;
	mul.f64 	%fd21, %fd20, %fd20;
	fma.rn.f64 	%fd22, %fd21, 0d3EB0F5FF7D2CAFE2, 0d3ED0F5D241AD3B5A;
	fma.rn.f64 	%fd23, %fd22, %fd21, 0d3EF3B20A75488A3F;
	fma.rn.f64 	%fd24, %fd23, %fd21, 0d3F1745CDE4FAECD5;
	fma.rn.f64 	%fd25, %fd24, %fd21, 0d3F3C71C7258A578B;
	fma.rn.f64 	%fd26, %fd25, %fd21, 0d3F6249249242B910;
	fma.rn.f64 	%fd27, %fd26, %fd21, 0d3F89999999999DFB;
	sub.f64 	%fd28, %fd12, %fd20;
	add.f64 	%fd29, %fd28, %fd28;
	neg.f64 	%fd30, %fd20;
	fma.rn.f64 	%fd31, %fd30, %fd12, %fd29;
	mul.f64 	%fd32, %fd18, %fd31;
	fma.rn.f64 	%fd33, %fd21, %fd27, 0d3FB5555555555555;
	mov.f64 	%fd34, 0d3FB5555555555555;
	sub.f64 	%fd35, %fd34, %fd33;
	fma.rn.f64 	%fd36, %fd21, %fd27, %fd35;
	add.f64 	%fd37, %fd36, 0dBC46A4CB00B9E7B0;
	add.f64 	%fd38, %fd33, %fd37;
	sub.f64 	%fd39, %fd33, %fd38;
	add.f64 	%fd40, %fd37, %fd39;
	mul.rn.f64 	%fd41, %fd20, %fd20;
	neg.f64 	%fd42, %fd41;
	fma.rn.f64 	%fd43, %fd20, %fd20, %fd42;
	{
	.reg .b32 %temp; 
	mov.b64 	{%r22, %temp}, %fd32;
	}
	{
	.reg .b32 %temp; 
	mov.b64 	{%temp, %r23}, %fd32;
	}
	add.s32 	%r24, %r23, 1048576;
	mov.b64 	%fd44, {%r22, %r24};
	fma.rn.f64 	%fd45, %fd20, %fd44, %fd43;
	mul.rn.f64 	%fd46, %fd41, %fd20;
	neg.f64 	%fd47, %fd46;
	fma.rn.f64 	%fd48, %fd41, %fd20, %fd47;
	fma.rn.f64 	%fd49, %fd41, %fd32, %fd48;
	fma.rn.f64 	%fd50, %fd45, %fd20, %fd49;
	mul.rn.f64 	%fd51, %fd38, %fd46;
	neg.f64 	%fd52, %fd51;
	fma.rn.f64 	%fd53, %fd38, %fd46, %fd52;
	fma.rn.f64 	%fd54, %fd38, %fd50, %fd53;
	fma.rn.f64 	%fd55, %fd40, %fd46, %fd54;
	add.f64 	%fd56, %fd51, %fd55;
	sub.f64 	%fd57, %fd51, %fd56;
	add.f64 	%fd58, %fd55, %fd57;
	add.f64 	%fd59, %fd20, %fd56;
	sub.f64 	%fd60, %fd20, %fd59;
	add.f64 	%fd61, %fd56, %fd60;
	add.f64 	%fd62, %fd58, %fd61;
	add.f64 	%fd63, %fd32, %fd62;
	add.f64 	%fd64, %fd59, %fd63;
	sub.f64 	%fd65, %fd59, %fd64;
	add.f64 	%fd66, %fd63, %fd65;
	xor.b32  	%r25, %r48, -2147483648;
	mov.b32 	%r26, 1127219200;
	mov.b64 	%fd67, {%r25, %r26};
	mov.b32 	%r27, -2147483648;
	mov.b64 	%fd68, {%r27, %r26};
	sub.f64 	%fd69, %fd67, %fd68;
	fma.rn.f64 	%fd70, %fd69, 0d3FE62E42FEFA39EF, %fd64;
	fma.rn.f64 	%fd71, %fd69, 0dBFE62E42FEFA39EF, %fd70;
	sub.f64 	%fd72, %fd71, %fd64;
	sub.f64 	%fd73, %fd66, %fd72;
	fma.rn.f64 	%fd74, %fd69, 0d3C7ABC9E3B39803F, %fd73;
	add.f64 	%fd75, %fd70, %fd74;
	sub.f64 	%fd76, %fd70, %fd75;
	add.f64 	%fd77, %fd74, %fd76;
	mov.f64 	%fd78, 0d4008000000000000;
	{
	.reg .b32 %temp; 
	mov.b64 	{%temp, %r28}, %fd78;
	}
	{
	.reg .b32 %temp; 
	mov.b64 	{%r29, %temp}, %fd78;
	}
	shl.b32 	%r30, %r28, 1;
	setp.gt.u32 	%p3, %r30, -33554433;
	and.b32  	%r31, %r28, -15728641;
	selp.b32 	%r32, %r31, %r28, %p3;
	mov.b64 	%fd79, {%r29, %r32};
	mul.rn.f64 	%fd80, %fd75, %fd79;
	neg.f64 	%fd81, %fd80;
	fma.rn.f64 	%fd82, %fd75, %fd79, %fd81;
	fma.rn.f64 	%fd83, %fd77, %fd79, %fd82;
	add.f64 	%fd4, %fd80, %fd83;
	sub.f64 	%fd84, %fd80, %fd4;
	add.f64 	%fd5, %fd83, %fd84;
	fma.rn.f64 	%fd85, %fd4, 0d3FF71547652B82FE, 0d4338000000000000;
	{
	.reg .b32 %temp; 
	mov.b64 	{%r13, %temp}, %fd85;
	}
	mov.f64 	%fd86, 0dC338000000000000;
	add.rn.f64 	%fd87, %fd85, %fd86;
	fma.rn.f64 	%fd88, %fd87, 0dBFE62E42FEFA39EF, %fd4;
	fma.rn.f64 	%fd89, %fd87, 0dBC7ABC9E3B39803F, %fd88;
	fma.rn.f64 	%fd90, %fd89, 0d3E5ADE1569CE2BDF, 0d3E928AF3FCA213EA;
	fma.rn.f64 	%fd91, %fd90, %fd89, 0d3EC71DEE62401315;
	fma.rn.f64 	%fd92, %fd91, %fd89, 0d3EFA01997C89EB71;
	fma.rn.f64 	%fd93, %fd92, %fd89, 0d3F2A01A014761F65;
	fma.rn.f64 	%fd94, %fd93, %fd89, 0d3F56C16C1852B7AF;
	fma.rn.f64 	%fd95, %fd94, %fd89, 0d3F81111111122322;
	fma.rn.f64 	%fd96, %fd95, %fd89, 0d3FA55555555502A1;
	fma.rn.f64 	%fd97, %fd96, %fd89, 0d3FC5555555555511;
	fma.rn.f64 	%fd98, %fd97, %fd89, 0d3FE000000000000B;
	fma.rn.f64 	%fd99, %fd98, %fd89, 0d3FF0000000000000;
	fma.rn.f64 	%fd100, %fd99, %fd89, 0d3FF0000000000000;
	{
	.reg .b32 %temp; 
	mov.b64 	{%r14, %temp}, %fd100;
	}
	{
	.reg .b32 %temp; 
	mov.b64 	{%temp, %r15}, %fd100;
	}
	shl.b32 	%r33, %r13, 20;
	add.s32 	%r34, %r33, %r15;
	mov.b64 	%fd108, {%r14, %r34};
	{
	.reg .b32 %temp; 
	mov.b64 	{%temp, %r35}, %fd4;
	}
	mov.b32 	%f2, %r35;
	abs.f32 	%f1, %f2;
	setp.lt.f32 	%p4, %f1, 0f4086232B;
	@%p4 bra 	$L__BB2_7;
	setp.lt.f64 	%p5, %fd4, 0d0000000000000000;
	add.f64 	%fd101, %fd4, 0d7FF0000000000000;
	selp.f64 	%fd108, 0d0000000000000000, %fd101, %p5;
	setp.geu.f32 	%p6, %f1, 0f40874800;
	@%p6 bra 	$L__BB2_7;
	shr.u32 	%r36, %r13, 31;
	add.s32 	%r37, %r13, %r36;
	shr.s32 	%r38, %r37, 1;
	shl.b32 	%r39, %r38, 20;
	add.s32 	%r40, %r15, %r39;
	mov.b64 	%fd102, {%r14, %r40};
	sub.s32 	%r41, %r13, %r38;
	shl.b32 	%r42, %r41, 20;
	add.s32 	%r43, %r42, 1072693248;
	mov.b32 	%r44, 0;
	mov.b64 	%fd103, {%r44, %r43};
	mul.f64 	%fd108, %fd103, %fd102;
$L__BB2_7:
	abs.f64 	%fd104, %fd108;
	setp.eq.f64 	%p7, %fd104, 0d7FF0000000000000;
	fma.rn.f64 	%fd105, %fd108, %fd5, %fd108;
	selp.f64 	%fd106, %fd108, %fd105, %p7;
	st.param.f64 	[func_retval0], %fd106;
	ret;

}


// ===== COMPILED SASS (sm_100) =====

	.target	sm_100

	.elftype	@"ET_EXEC"


//--------------------- .note.nv.tkinfo           --------------------------
	.section	.note.nv.tkinfo,"",@"SHT_NOTE"
	.sectionflags	@"SHF_NOTE_NV_TKINFO"
	.tkinfo
        /*0018*/ 	.word	0x00000002
        /*0030*/ 	.string	""
        /*0030*/ 	.string	"ptxas"
        /*0030*/ 	.string	"Cuda compilation tools, release 13.0, V13.0.88"
        /*0030*/ 	.string	"Build cuda_13.0.r13.0/compiler.36424714_0"
        /*0030*/ 	.string	"-arch sm_100 -m 64 "



//--------------------- .note.nv.cuinfo           --------------------------
	.section	.note.nv.cuinfo,"",@"SHT_NOTE"
	.sectionflags	@"SHF_NOTE_NV_CUINFO"
        /*0018*/ 	.short	0x0002
        /*001a*/ 	.short	0x0064
        /*001c*/ 	.short	0x0082
	.zero		2


//--------------------- .nv.info                  --------------------------
	.section	.nv.info,"",@"SHT_CUDA_INFO"
	.align	4


	//----- nvinfo : EIATTR_REGCOUNT
	.align		4
        /*0000*/ 	.byte	0x04, 0x2f
        /*0002*/ 	.short	(.L_7 - .L_6)
	.align		4
.L_6:
        /*0004*/ 	.word	index@(find_best_pass_point)
        /*0008*/ 	.word	0x00000023


	//----- nvinfo : EIATTR_FRAME_SIZE
	.align		4
.L_7:
        /*000c*/ 	.byte	0x04, 0x11
        /*000e*/ 	.short	(.L_9 - .L_8)
	.align		4
.L_8:
        /*0010*/ 	.word	index@($find_best_pass_point$__internal_trig_reduction_slowpathd)
        /*0014*/ 	.word	0x00000040


	//----- nvinfo : EIATTR_FRAME_SIZE
	.align		4
.L_9:
        /*0018*/ 	.byte	0x04, 0x11
        /*001a*/ 	.short	(.L_11 - .L_10)
	.align		4
.L_10:
        /*001c*/ 	.word	index@($find_best_pass_point$__internal_accurate_pow)
        /*0020*/ 	.word	0x00000040


	//----- nvinfo : EIATTR_FRAME_SIZE
	.align		4
.L_11:
        /*0024*/ 	.byte	0x04, 0x11
        /*0026*/ 	.short	(.L_13 - .L_12)
	.align		4
.L_12:
        /*0028*/ 	.word	index@($__internal_0_$__cuda_sm3x_div_rn_noftz_f32_slowpath)
        /*002c*/ 	.word	0x00000040


	//----- nvinfo : EIATTR_FRAME_SIZE
	.align		4
.L_13:
        /*0030*/ 	.byte	0x04, 0x11
        /*0032*/ 	.short	(.L_15 - .L_14)
	.align		4
.L_14:
        /*0034*/ 	.word	index@(find_best_pass_point)
        /*0038*/ 	.word	0x00000040


	//----- nvinfo : EIATTR_MIN_STACK_SIZE
	.align		4
.L_15:
        /*003c*/ 	.byte	0x04, 0x12
        /*003e*/ 	.short	(.L_17 - .L_16)
	.align		4
.L_16:
        /*0040*/ 	.word	index@(find_best_pass_point)
        /*0044*/ 	.word	0x00000040
.L_17:


//--------------------- .nv.compat                --------------------------
	.section	.nv.compat,"",@"SHT_CUDA_COMPAT_INFO"
	.align	4
        /*0000*/ 	.byte	0x02, 0x09, 0x00, 0x00, 0x02, 0x02, 0x01, 0x00, 0x02, 0x05, 0x05, 0x00, 0x03, 0x07, 0x01, 0x01
        /*0010*/ 	.byte	0x02, 0x03, 0x00, 0x00, 0x02, 0x06, 0x01, 0x00, 0x04, 0x0b, 0x08, 0x00, 0x01, 0x00, 0x00, 0x00
        /*0020*/ 	.byte	0x00, 0x00, 0x00, 0x00


//--------------------- .nv.info.find_best_pass_point --------------------------
	.section	.nv.info.find_best_pass_point,"",@"SHT_CUDA_INFO"
	.sectionflags	@""
	.align	4


	//----- nvinfo : EIATTR_CUDA_API_VERSION
	.align		4
        /*0000*/ 	.byte	0x04, 0x37
        /*0002*/ 	.short	(.L_19 - .L_18)
.L_18:
        /*0004*/ 	.word	0x00000082


	//----- nvinfo : EIATTR_KPARAM_INFO
	.align		4
.L_19:
        /*0008*/ 	.byte	0x04, 0x17
        /*000a*/ 	.short	(.L_21 - .L_20)
.L_20:
        /*000c*/ 	.word	0x00000000
        /*0010*/ 	.short	0x0003
        /*0012*/ 	.short	0x0018
        /*0014*/ 	.byte	0x00, 0xf0, 0x11, 0x00


	//----- nvinfo : EIATTR_KPARAM_INFO
	.align		4
.L_21:
        /*0018*/ 	.byte	0x04, 0x17
        /*001a*/ 	.short	(.L_23 - .L_22)
.L_22:
        /*001c*/ 	.word	0x00000000
        /*0020*/ 	.short	0x0002
        /*0022*/ 	.short	0x0010
        /*0024*/ 	.byte	0x00, 0xf5, 0x21, 0x00


	//----- nvinfo : EIATTR_KPARAM_INFO
	.align		4
.L_23:
        /*0028*/ 	.byte	0x04, 0x17
        /*002a*/ 	.short	(.L_25 - .L_24)
.L_24:
        /*002c*/ 	.word	0x00000000
        /*0030*/ 	.short	0x0001
        /*0032*/ 	.short	0x0008
        /*0034*/ 	.byte	0x00, 0xf5, 0x21, 0x00


	//----- nvinfo : EIATTR_KPARAM_INFO
	.align		4
.L_25:
        /*0038*/ 	.byte	0x04, 0x17
        /*003a*/ 	.short	(.L_27 - .L_26)
.L_26:
        /*003c*/ 	.word	0x00000000
        /*0040*/ 	.short	0x0000
        /*0042*/ 	.short	0x0000
        /*0044*/ 	.byte	0x00, 0xf5, 0x21, 0x00


	//----- nvinfo : EIATTR_SPARSE_MMA_MASK
	.align		4
.L_27:
        /*0048*/ 	.byte	0x03, 0x50
        /*004a*/ 	.short	0x0000


	//----- nvinfo : EIATTR_MAXREG_COUNT
	.align		4
        /*004c*/ 	.byte	0x03, 0x1b
        /*004e*/ 	.short	0x00ff


	//----- nvinfo : EIATTR_NUM_BARRIERS
	.align		4
        /*0050*/ 	.byte	0x02, 0x4c
        /*0052*/ 	.byte	0x01
	.zero		1


	//----- nvinfo : EIATTR_EXTERNS
	.align		4
        /*0054*/ 	.byte	0x04, 0x0f
        /*0056*/ 	.short	(.L_29 - .L_28)


	//   ....[0]....
	.align		4
.L_28:
        /*0058*/ 	.word	index@(vprintf)


	//----- nvinfo : EIATTR_MERCURY_ISA_VERSION
	.align		4
.L_29:
        /*005c*/ 	.byte	0x03, 0x5f
        /*005e*/ 	.short	0x0101


	//----- nvinfo : EIATTR_VRC_CTA_INIT_COUNT
	.align		4
        /*0060*/ 	.byte	0x02, 0x4a
	.zero		1
	.zero		1


	//----- nvinfo : EIATTR_SYSCALL_OFFSETS
	.align		4
        /*0064*/ 	.byte	0x04, 0x46
        /*0066*/ 	.short	(.L_31 - .L_30)


	//   ....[0]....
.L_30:
        /*0068*/ 	.word	0x000028b0


	//----- nvinfo : EIATTR_EXIT_INSTR_OFFSETS
	.align		4
.L_31:
        /*006c*/ 	.byte	0x04, 0x1c
        /*006e*/ 	.short	(.L_33 - .L_32)


	//   ....[0]....
.L_32:
        /*0070*/ 	.word	0x00002570


	//   ....[1]....
        /*0074*/ 	.word	0x00002910


	//----- nvinfo : EIATTR_CRS_STACK_SIZE
	.align		4
.L_33:
        /*0078*/ 	.byte	0x04, 0x1e
        /*007a*/ 	.short	(.L_35 - .L_34)
.L_34:
        /*007c*/ 	.word	0x00000000


	//----- nvinfo : EIATTR_CBANK_PARAM_SIZE
	.align		4
.L_35:
        /*0080*/ 	.byte	0x03, 0x19
        /*0082*/ 	.short	0x001c


	//----- nvinfo : EIATTR_PARAM_CBANK
	.align		4
        /*0084*/ 	.byte	0x04, 0x0a
        /*0086*/ 	.short	(.L_37 - .L_36)
	.align		4
.L_36:
        /*0088*/ 	.word	index@(.nv.constant0.find_best_pass_point)
        /*008c*/ 	.short	0x0380
        /*008e*/ 	.short	0x001c


	//----- nvinfo : EIATTR_SW_WAR
	.align		4
.L_37:
        /*0090*/ 	.byte	0x04, 0x36
        /*0092*/ 	.short	(.L_39 - .L_38)
.L_38:
        /*0094*/ 	.word	0x00000008
.L_39:


//--------------------- .nv.callgraph             --------------------------
	.section	.nv.callgraph,"",@"SHT_CUDA_CALLGRAPH"
	.align	4
	.sectionentsize	8
	.align		4
        /*0000*/ 	.word	0x00000000
	.align		4
        /*0004*/ 	.word	0xffffffff
	.align		4
        /*0008*/ 	.word	index@(find_best_pass_point)
	.align		4
        /*000c*/ 	.word	index@(vprintf)
	.align		4
        /*0010*/ 	.word	0x00000000
	.align		4
        /*0014*/ 	.word	0xfffffffe
	.align		4
        /*0018*/ 	.word	0x00000000
	.align		4
        /*001c*/ 	.word	0xfffffffd
	.align		4
        /*0020*/ 	.word	0x00000000
	.align		4
        /*0024*/ 	.word	0xfffffffc


//--------------------- .nv.constant4             --------------------------
	.section	.nv.constant4,"a",@progbits
	.align	8
	.align		8
.nv.constant4:
        /*0000*/ 	.dword	vprintf
	.align		8
        /*0008*/ 	.dword	globVals
	.align		8
        /*0010*/ 	.dword	globX
	.align		8
        /*0018*/ 	.dword	globY
	.align		8
        /*0020*/ 	.dword	$str
	.align		8
        /*0028*/ 	.dword	__cudart_i2opi_d
	.align		8
        /*0030*/ 	.dword	__cudart_sin_cos_coeffs


//--------------------- .text.find_best_pass_point --------------------------
	.section	.text.find_best_pass_point,"ax",@progbits
	.align	128
        .global         find_best_pass_point
        .type           find_best_pass_point,@function
        .size           find_best_pass_point,(.L_x_42 - find_best_pass_point)
        .other          find_best_pass_point,@"STO_CUDA_ENTRY STV_DEFAULT"
find_best_pass_point:
.text.find_best_pass_point:
[----:B------:R-:W0:Y:S08]  /*0000*/  LDC R1, c[0x0][0x37c] ;  /* 0x0000df00ff017b82 */ /* 0x000e300000000800 */
[----:B------:R-:W1:Y:S01]  /*0010*/  LDC.64 R4, c[0x4][0x8] ;  /* 0x01000200ff047b82 */ /* 0x000e620000000a00 */
[----:B------:R-:W1:Y:S01]  /*0020*/  LDCU.64 UR36, c[0x0][0x358] ;  /* 0x00006b00ff2477ac */ /* 0x000e620008000a00 */
[----:B------:R-:W2:Y:S01]  /*0030*/  S2R R0, SR_CTAID.X ;  /* 0x0000000000007919 */ /* 0x000ea20000002500 */
[----:B------:R-:W-:Y:S01]  /*0040*/  IMAD.MOV.U32 R11, RZ, RZ, 0x501502f9 ;  /* 0x501502f9ff0b7424 */ /* 0x000fe200078e00ff */
[----:B------:R-:W3:Y:S01]  /*0050*/  LDCU.64 UR4, c[0x4][0x8] ;  /* 0x01000100ff0477ac */ /* 0x000ee20008000a00 */
[----:B------:R-:W2:Y:S01]  /*0060*/  S2R R3, SR_TID.X ;  /* 0x0000000000037919 */ /* 0x000ea20000002100 */
[----:B0-----:R-:W-:Y:S01]  /*0070*/  VIADD R1, R1, 0xffffffc0 ;  /* 0xffffffc001017836 */ /* 0x001fe20000000000 */
[----:B------:R-:W0:Y:S01]  /*0080*/  LDCU UR6, c[0x0][0x2f8] ;  /* 0x00005f00ff0677ac */ /* 0x000e220008000800 */
[----:B------:R-:W4:Y:S01]  /*0090*/  LDCU UR7, c[0x0][0x2fc] ;  /* 0x00005f80ff0777ac */ /* 0x000f220008000800 */
[----:B------:R-:W2:Y:S01]  /*00a0*/  LDCU UR8, c[0x0][0x360] ;  /* 0x00006c00ff0877ac */ /* 0x000ea20008000800 */
[----:B---3--:R-:W-:Y:S01]  /*00b0*/  UIADD3 UR4, UP0, UPT, UR4, 0x4, URZ ;  /* 0x0000000404047890 */ /* 0x008fe2000ff1e0ff */
[----:B-1----:R1:W-:Y:S03]  /*00c0*/  STG.E desc[UR36][R4.64], R11 ;  /* 0x0000000b04007986 */ /* 0x0023e6000c101924 */
[----:B------:R-:W-:Y:S01]  /*00d0*/  UIADD3 UR4, UP1, UPT, UR4, 0x10, URZ ;  /* 0x0000001004047890 */ /* 0x000fe2000ff3e0ff */
[----:B------:R1:W-:Y:S01]  /*00e0*/  STG.E desc[UR36][R4.64+0x4], R11 ;  /* 0x0000040b04007986 */ /* 0x0003e2000c101924 */
[----:B0-----:R-:W-:-:S02]  /*00f0*/  IADD3 R6, P0, PT, R1, UR6, RZ ;  /* 0x0000000601067c10 */ /* 0x001fc4000ff1e0ff */
[----:B------:R-:W-:Y:S01]  /*0100*/  UIADD3.X UR5, UPT, UPT, URZ, URZ, UR5, UP1, UP0 ;  /* 0x000000ffff057290 */ /* 0x000fe20008fe0405 */
[----:B------:R1:W-:Y:S01]  /*0110*/  STG.E desc[UR36][R4.64+0x8], R11 ;  /* 0x0000080b04007986 */ /* 0x0003e2000c101924 */
[----:B------:R-:W-:Y:S01]  /*0120*/  IMAD.U32 R8, RZ, RZ, UR4 ;  /* 0x00000004ff087e24 */ /* 0x000fe2000f8e00ff */
[----:B------:R-:W-:Y:S01]  /*0130*/  UMOV UR4, 0x4 ;  /* 0x0000000400047882 */ /* 0x000fe20000000000 */
[----:B----4-:R-:W-:Y:S01]  /*0140*/  IMAD.X R7, RZ, RZ, UR7, P0 ;  /* 0x00000007ff077e24 */ /* 0x010fe200080e06ff */
[----:B------:R1:W-:Y:S01]  /*0150*/  STG.E desc[UR36][R4.64+0xc], R11 ;  /* 0x00000c0b04007986 */ /* 0x0003e2000c101924 */
[----:B------:R-:W-:Y:S02]  /*0160*/  IMAD.U32 R9, RZ, RZ, UR5 ;  /* 0x00000005ff097e24 */ /* 0x000fe4000f8e00ff */
[----:B--2---:R-:W-:-:S07]  /*0170*/  IMAD R2, R0, UR8, R3 ;  /* 0x0000000800027c24 */ /* 0x004fce000f8e0203 */
.L_x_0:
[----:B01----:R-:W-:Y:S01]  /*0180*/  IMAD.MOV.U32 R4, RZ, RZ, R8 ;  /* 0x000000ffff047224 */ /* 0x003fe200078e0008 */
[----:B------:R-:W-:Y:S01]  /*0190*/  UIADD3 UR4, UPT, UPT, UR4, 0xa2, URZ ;  /* 0x000000a204047890 */ /* 0x000fe2000fffe0ff */
[----:B------:R-:W-:-:S03]  /*01a0*/  IMAD.MOV.U32 R5, RZ, RZ, R9 ;  /* 0x000000ffff057224 */ /* 0x000fc600078e0009 */
[----:B------:R-:W-:Y:S01]  /*01b0*/  UISETP.NE.AND UP0, UPT, UR4, 0x83e, UPT ;  /* 0x0000083e0400788c */ /* 0x000fe2000bf05270 */
[----:B------:R-:W-:Y:S01]  /*01c0*/  IADD3 R8, P0, PT, R4, 0x288, RZ ;  /* 0x0000028804087810 */ /* 0x000fe20007f1e0ff */
[----:B------:R0:W-:Y:S04]  /*01d0*/  STG.E desc[UR36][R4.64+-0x4], R11 ;  /* 0xfffffc0b04007986 */ /* 0x0001e8000c101924 */
[----:B------:R0:W-:Y:S01]  /*01e0*/  STG.E desc[UR36][R4.64], R11 ;  /* 0x0000000b04007986 */ /* 0x0001e2000c101924 */
[----:B------:R-:W-:-:S03]  /*01f0*/  IMAD.X R9, RZ, RZ, R5, P0 ;  /* 0x000000ffff097224 */ /* 0x000fc600000e0605 */
[----:B------:R0:W-:Y:S04]  /*0200*/  STG.E desc[UR36][R4.64+0x4], R11 ;  /* 0x0000040b04007986 */ /* 0x0001e8000c101924 */
        /* <DEDUP_REMOVED lines=158> */
[----:B------:R0:W-:Y:S01]  /*0bf0*/  STG.E desc[UR36][R4.64+0x280], R11 ;  /* 0x0002800b04007986 */ /* 0x0001e2000c101924 */
[----:B------:R-:W-:Y:S05]  /*0c00*/  BRA.U UP0, `(.L_x_0) ;  /* 0xfffffff5005c7547 */ /* 0x000fea000b83ffff */
[----:B------:R-:W1:Y:S01]  /*0c10*/  LDCU UR4, c[0x0][0x398] ;  /* 0x00007300ff0477ac */ /* 0x000e620008000800 */
[----:B------:R-:W-:Y:S01]  /*0c20*/  BSSY.RECONVERGENT B0, `(.L_x_1) ;  /* 0x0000108000007945 */ /* 0x000fe20003800200 */
[----:B------:R-:W-:Y:S02]  /*0c30*/  IMAD.MOV.U32 R20, RZ, RZ, 0x501502f9 ;  /* 0x501502f9ff147424 */ /* 0x000fe400078e00ff */
[----:B------:R-:W-:Y:S02]  /*0c40*/  IMAD.MOV.U32 R16, RZ, RZ, -0x1 ;  /* 0xffffffffff107424 */ /* 0x000fe400078e00ff */
[----:B------:R-:W-:Y:S01]  /*0c50*/  IMAD.MOV.U32 R17, RZ, RZ, -0x1 ;  /* 0xffffffffff117424 */ /* 0x000fe200078e00ff */
[----:B-1----:R-:W-:-:S13]  /*0c60*/  ISETP.GE.AND P0, PT, R2, UR4, PT ;  /* 0x0000000402007c0c */ /* 0x002fda000bf06270 */
[----:B------:R-:W-:Y:S05]  /*0c70*/  @P0 BRA `(.L_x_2) ;  /* 0x0000001000080947 */ /* 0x000fea0003800000 */
[----:B0-----:R-:W0:Y:S02]  /*0c80*/  LDC.64 R4, c[0x0][0x388] ;  /* 0x0000e200ff047b82 */ /* 0x001e240000000a00 */
[----:B0-----:R-:W2:Y:S01]  /*0c90*/  LDG.E R4, desc[UR36][R4.64] ;  /* 0x0000002404047981 */ /* 0x001ea2000c1e1900 */
[----:B------:R-:W-:Y:S02]  /*0ca0*/  IMAD.MOV.U32 R9, RZ, RZ, 0x3dcccccd ;  /* 0x3dcccccdff097424 */ /* 0x000fe400078e00ff */
[----:B------:R-:W-:-:S04]  /*0cb0*/  IMAD.MOV.U32 R8, RZ, RZ, 0x41200000 ;  /* 0x41200000ff087424 */ /* 0x000fc800078e00ff */
[----:B------:R-:W-:-:S04]  /*0cc0*/  FFMA R8, R9, -R8, 1 ;  /* 0x3f80000009087423 */ /* 0x000fc80000000808 */
[----:B------:R-:W-:Y:S01]  /*0cd0*/  FFMA R9, R8, R9, 0.10000000149011611938 ;  /* 0x3dcccccd08097423 */ /* 0x000fe20000000009 */
[----:B--2---:R-:W0:Y:S03]  /*0ce0*/  FCHK P0, R4, 10 ;  /* 0x4120000004007902 */ /* 0x004e260000000000 */
[----:B------:R-:W-:-:S04]  /*0cf0*/  FFMA R8, R4, R9, RZ ;  /* 0x0000000904087223 */ /* 0x000fc800000000ff */
[----:B------:R-:W-:-:S04]  /*0d00*/  FFMA R10, R8, -10, R4 ;  /* 0xc1200000080a7823 */ /* 0x000fc80000000004 */
[----:B------:R-:W-:Y:S01]  /*0d10*/  FFMA R8, R9, R10, R8 ;  /* 0x0000000a09087223 */ /* 0x000fe20000000008 */
[----:B0-----:R-:W-:Y:S06]  /*0d20*/  @!P0 BRA `(.L_x_3) ;  /* 0x00000000000c8947 */ /* 0x001fec0003800000 */
[----:B------:R-:W-:-:S07]  /*0d30*/  MOV R8, 0xd50 ;  /* 0x00000d5000087802 */ /* 0x000fce0000000f00 */
[----:B------:R-:W-:Y:S05]  /*0d40*/  CALL.REL.NOINC `($__internal_0_$__cuda_sm3x_div_rn_noftz_f32_slowpath) ;  /* 0x0000001800f47944 */ /* 0x000fea0003c00000 */
[----:B------:R-:W-:-:S07]  /*0d50*/  IMAD.MOV.U32 R8, RZ, RZ, R4 ;  /* 0x000000ffff087224 */ /* 0x000fce00078e0004 */
.L_x_3:
[----:B------:R0:W1:Y:S01]  /*0d60*/  F2I.TRUNC.NTZ R15, R8 ;  /* 0x00000008000f7305 */ /* 0x000062000020f100 */
[----:B------:R-:W-:Y:S01]  /*0d70*/  BSSY.RECONVERGENT B1, `(.L_x_4) ;  /* 0x0000023000017945 */ /* 0x000fe20003800200 */
[----:B------:R-:W-:Y:S02]  /*0d80*/  MOV R30, 0xfa0 ;  /* 0x00000fa0001e7802 */ /* 0x000fe40000000f00 */
[----:B0-----:R-:W-:Y:S02]  /*0d90*/  IABS R8, R2 ;  /* 0x0000000200087213 */ /* 0x001fe40000000000 */
[----:B-1----:R-:W-:-:S04]  /*0da0*/  IABS R11, R15 ;  /* 0x0000000f000b7213 */ /* 0x002fc80000000000 */
[----:B------:R-:W0:Y:S08]  /*0db0*/  I2F.RP R9, R11 ;  /* 0x0000000b00097306 */ /* 0x000e300000209400 */
[----:B0-----:R-:W0:Y:S02]  /*0dc0*/  MUFU.RCP R9, R9 ;  /* 0x0000000900097308 */ /* 0x001e240000001000 */
[----:B0-----:R-:W-:-:S06]  /*0dd0*/  VIADD R4, R9, 0xffffffe ;  /* 0x0ffffffe09047836 */ /* 0x001fcc0000000000 */
[----:B------:R0:W1:Y:S02]  /*0de0*/  F2I.FTZ.U32.TRUNC.NTZ R5, R4 ;  /* 0x0000000400057305 */ /* 0x000064000021f000 */
[----:B0-----:R-:W-:Y:S02]  /*0df0*/  IMAD.MOV.U32 R4, RZ, RZ, RZ ;  /* 0x000000ffff047224 */ /* 0x001fe400078e00ff */
[----:B-1----:R-:W-:-:S04]  /*0e00*/  IMAD.MOV R10, RZ, RZ, -R5 ;  /* 0x000000ffff0a7224 */ /* 0x002fc800078e0a05 */
[----:B------:R-:W-:Y:S01]  /*0e10*/  IMAD R13, R10, R11, RZ ;  /* 0x0000000b0a0d7224 */ /* 0x000fe200078e02ff */
[----:B------:R-:W-:-:S03]  /*0e20*/  IABS R10, R15 ;  /* 0x0000000f000a7213 */ /* 0x000fc60000000000 */
[----:B------:R-:W-:-:S04]  /*0e30*/  IMAD.HI.U32 R5, R5, R13, R4 ;  /* 0x0000000d05057227 */ /* 0x000fc800078e0004 */
[----:B------:R-:W-:Y:S02]  /*0e40*/  IMAD.MOV R9, RZ, RZ, -R10 ;  /* 0x000000ffff097224 */ /* 0x000fe400078e0a0a */
[----:B------:R-:W-:-:S04]  /*0e50*/  IMAD.HI.U32 R31, R5, R8, RZ ;  /* 0x00000008051f7227 */ /* 0x000fc800078e00ff */
[----:B------:R-:W-:-:S05]  /*0e60*/  IMAD R4, R31, R9, R8 ;  /* 0x000000091f047224 */ /* 0x000fca00078e0208 */
[----:B------:R-:W-:-:S13]  /*0e70*/  ISETP.GT.U32.AND P1, PT, R11, R4, PT ;  /* 0x000000040b00720c */ /* 0x000fda0003f24070 */
[----:B------:R-:W-:Y:S02]  /*0e80*/  @!P1 IMAD.IADD R4, R4, 0x1, -R11 ;  /* 0x0000000104049824 */ /* 0x000fe400078e0a0b */
[----:B------:R-:W-:Y:S01]  /*0e90*/  @!P1 VIADD R31, R31, 0x1 ;  /* 0x000000011f1f9836 */ /* 0x000fe20000000000 */
[----:B------:R-:W-:Y:S02]  /*0ea0*/  ISETP.NE.AND P1, PT, R15, RZ, PT ;  /* 0x000000ff0f00720c */ /* 0x000fe40003f25270 */
[----:B------:R-:W-:Y:S02]  /*0eb0*/  ISETP.GE.U32.AND P0, PT, R4, R11, PT ;  /* 0x0000000b0400720c */ /* 0x000fe40003f06070 */
[----:B------:R-:W-:-:S04]  /*0ec0*/  LOP3.LUT R4, R2, R15, RZ, 0x3c, !PT ;  /* 0x0000000f02047212 */ /* 0x000fc800078e3cff */
[----:B------:R-:W-:-:S07]  /*0ed0*/  ISETP.GE.AND P2, PT, R4, RZ, PT ;  /* 0x000000ff0400720c */ /* 0x000fce0003f46270 */
[----:B------:R-:W-:-:S06]  /*0ee0*/  @P0 VIADD R31, R31, 0x1 ;  /* 0x000000011f1f0836 */ /* 0x000fcc0000000000 */
[----:B------:R-:W-:Y:S01]  /*0ef0*/  @!P2 IMAD.MOV R31, RZ, RZ, -R31 ;  /* 0x000000ffff1fa224 */ /* 0x000fe200078e0a1f */
[----:B------:R-:W-:-:S05]  /*0f00*/  @!P1 LOP3.LUT R31, RZ, R15, RZ, 0x33, !PT ;  /* 0x0000000fff1f9212 */ /* 0x000fca00078e33ff */
[----:B------:R-:W-:-:S04]  /*0f10*/  IMAD.MOV R5, RZ, RZ, -R31 ;  /* 0x000000ffff057224 */ /* 0x000fc800078e0a1f */
[----:B------:R-:W-:Y:S02]  /*0f20*/  IMAD R12, R15, R5, R2 ;  /* 0x000000050f0c7224 */ /* 0x000fe400078e0202 */
[----:B------:R-:W-:Y:S02]  /*0f30*/  IMAD R5, R31, 0xa, RZ ;  /* 0x0000000a1f057824 */ /* 0x000fe400078e02ff */
[----:B------:R-:W-:-:S03]  /*0f40*/  IMAD R4, R12, 0xa, RZ ;  /* 0x0000000a0c047824 */ /* 0x000fc600078e02ff */
[----:B------:R-:W-:Y:S02]  /*0f50*/  I2FP.F32.S32 R5, R5 ;  /* 0x0000000500057245 */ /* 0x000fe40000201400 */
[----:B------:R-:W-:-:S04]  /*0f60*/  I2FP.F32.S32 R4, R4 ;  /* 0x0000000400047245 */ /* 0x000fc80000201400 */
[----:B------:R-:W0:Y:S02]  /*0f70*/  F2F.F64.F32 R8, R4 ;  /* 0x0000000400087310 */ /* 0x000e240000201800 */
[----:B0-----:R-:W-:-:S11]  /*0f80*/  DADD R26, -RZ, |R8| ;  /* 0x00000000ff1a7229 */ /* 0x001fd60000000508 */
[----:B------:R-:W-:Y:S05]  /*0f90*/  CALL.REL.NOINC `($find_best_pass_point$__internal_accurate_pow) ;  /* 0x0000001c00bc7944 */ /* 0x000fea0003c00000 */
[----:B------:R-:W-:Y:S05]  /*0fa0*/  BSYNC.RECONVERGENT B1 ;  /* 0x0000000000017941 */ /* 0x000fea0003800200 */
.L_x_4:
[----:B------:R-:W0:Y:S01]  /*0fb0*/  F2F.F64.F32 R10, R5 ;  /* 0x00000005000a7310 */ /* 0x000e220000201800 */
[----:B------:R-:W-:Y:S01]  /*0fc0*/  IMAD.MOV.U32 R14, RZ, RZ, R17 ;  /* 0x000000ffff0e7224 */ /* 0x000fe200078e0011 */
[----:B------:R-:W-:Y:S01]  /*0fd0*/  ISETP.NE.AND P1, PT, R12, RZ, PT ;  /* 0x000000ff0c00720c */ /* 0x000fe20003f25270 */
[----:B------:R-:W-:Y:S01]  /*0fe0*/  IMAD.MOV.U32 R15, RZ, RZ, R18 ;  /* 0x000000ffff0f7224 */ /* 0x000fe200078e0012 */
[----:B------:R-:W-:Y:S01]  /*0ff0*/  ISETP.GE.AND P0, PT, R9, RZ, PT ;  /* 0x000000ff0900720c */ /* 0x000fe20003f06270 */
[----:B------:R-:W-:Y:S01]  /*1000*/  BSSY.RECONVERGENT B1, `(.L_x_5) ;  /* 0x0000009000017945 */ /* 0x000fe20003800200 */
[----:B------:R-:W-:-:S03]  /*1010*/  MOV R30, 0x1090 ;  /* 0x00001090001e7802 */ /* 0x000fc60000000f00 */
[----:B------:R-:W-:Y:S02]  /*1020*/  DADD R14, -RZ, -R14 ;  /* 0x00000000ff0e7229 */ /* 0x000fe4000000090e */
[----:B0-----:R-:W-:-:S08]  /*1030*/  DADD R26, -RZ, |R10| ;  /* 0x00000000ff1a7229 */ /* 0x001fd0000000050a */
[----:B------:R-:W-:Y:S01]  /*1040*/  FSEL R12, R14, R17, !P0 ;  /* 0x000000110e0c7208 */ /* 0x000fe20004000000 */
[----:B------:R-:W-:Y:S01]  /*1050*/  @!P1 IMAD.MOV.U32 R12, RZ, RZ, RZ ;  /* 0x000000ffff0c9224 */ /* 0x000fe200078e00ff */
[----:B------:R-:W-:Y:S01]  /*1060*/  FSEL R13, R15, R18, !P0 ;  /* 0x000000120f0d7208 */ /* 0x000fe20004000000 */
[----:B------:R-:W-:-:S07]  /*1070*/  @!P1 IMAD.MOV.U32 R13, RZ, RZ, R9 ;  /* 0x000000ffff0d9224 */ /* 0x000fce00078e0009 */
[----:B------:R-:W-:Y:S05]  /*1080*/  CALL.REL.NOINC `($find_best_pass_point$__internal_accurate_pow) ;  /* 0x0000001c00807944 */ /* 0x000fea0003c00000 */
[----:B------:R-:W-:Y:S05]  /*1090*/  BSYNC.RECONVERGENT B1 ;  /* 0x0000000000017941 */ /* 0x000fea0003800200 */
.L_x_5:
[----:B------:R-:W-:Y:S01]  /*10a0*/  IMAD.MOV.U32 R8, RZ, RZ, R17 ;  /* 0x000000ffff087224 */ /* 0x000fe200078e0011 */
[----:B------:R-:W-:Y:S01]  /*10b0*/  ISETP.NE.AND P1, PT, R31, RZ, PT ;  /* 0x000000ff1f00720c */ /* 0x000fe20003f25270 */
[----:B------:R-:W-:Y:S01]  /*10c0*/  IMAD.MOV.U32 R9, RZ, RZ, R18 ;  /* 0x000000ffff097224 */ /* 0x000fe200078e0012 */
[----:B------:R-:W-:Y:S01]  /*10d0*/  ISETP.GE.AND P0, PT, R11, RZ, PT ;  /* 0x000000ff0b00720c */ /* 0x000fe20003f06270 */
[----:B------:R-:W-:Y:S04]  /*10e0*/  BSSY.RECONVERGENT B1, `(.L_x_6) ;  /* 0x0000021000017945 */ /* 0x000fe80003800200 */
[----:B------:R-:W-:-:S10]  /*10f0*/  DADD R8, -RZ, -R8 ;  /* 0x00000000ff087229 */ /* 0x000fd40000000908 */
[----:B------:R-:W-:Y:S01]  /*1100*/  FSEL R8, R8, R17, !P0 ;  /* 0x0000001108087208 */ /* 0x000fe20004000000 */
[----:B------:R-:W-:Y:S01]  /*1110*/  @!P1 IMAD.MOV.U32 R8, RZ, RZ, RZ ;  /* 0x000000ffff089224 */ /* 0x000fe200078e00ff */
[----:B------:R-:W-:Y:S01]  /*1120*/  FSEL R9, R9, R18, !P0 ;  /* 0x0000001209097208 */ /* 0x000fe20004000000 */
[----:B------:R-:W-:-:S06]  /*1130*/  @!P1 IMAD.MOV.U32 R9, RZ, RZ, R11 ;  /* 0x000000ffff099224 */ /* 0x000fcc00078e000b */
[----:B------:R-:W-:-:S08]  /*1140*/  DADD R24, R8, R12 ;  /* 0x0000000008187229 */ /* 0x000fd0000000000c */
[----:B------:R-:W-:-:S14]  /*1150*/  DSETP.NEU.AND P0, PT, |R24|, +INF , PT ;  /* 0x7ff000001800742a */ /* 0x000fdc0003f0d200 */
[----:B------:R-:W-:Y:S01]  /*1160*/  @!P0 DMUL R20, RZ, R24 ;  /* 0x00000018ff148228 */ /* 0x000fe20000000000 */
[----:B------:R-:W-:Y:S01]  /*1170*/  @!P0 IMAD.MOV.U32 R22, RZ, RZ, RZ ;  /* 0x000000ffff168224 */ /* 0x000fe200078e00ff */
[----:B------:R-:W-:Y:S09]  /*1180*/  @!P0 BRA `(.L_x_7) ;  /* 0x0000000000588947 */ /* 0x000ff20003800000 */
[----:B------:R-:W-:Y:S01]  /*1190*/  UMOV UR4, 0x6dc9c883 ;  /* 0x6dc9c88300047882 */ /* 0x000fe20000000000 */
[----:B------:R-:W-:Y:S01]  /*11a0*/  UMOV UR5, 0x3fe45f30 ;  /* 0x3fe45f3000057882 */ /* 0x000fe20000000000 */
[C---:B------:R-:W-:Y:S02]  /*11b0*/  DSETP.GE.AND P0, PT, |R24|.reuse, 2.14748364800000000000e+09, PT ;  /* 0x41e000001800742a */ /* 0x040fe40003f06200 */
[----:B------:R-:W-:Y:S01]  /*11c0*/  DMUL R22, R24, UR4 ;  /* 0x0000000418167c28 */ /* 0x000fe20008000000 */
[----:B------:R-:W-:Y:S01]  /*11d0*/  UMOV UR4, 0x54442d18 ;  /* 0x54442d1800047882 */ /* 0x000fe20000000000 */
[----:B------:R-:W-:-:S08]  /*11e0*/  UMOV UR5, 0x3ff921fb ;  /* 0x3ff921fb00057882 */ /* 0x000fd00000000000 */
[----:B------:R-:W0:Y:S08]  /*11f0*/  F2I.F64 R22, R22 ;  /* 0x0000001600167311 */ /* 0x000e300000301100 */
[----:B0-----:R-:W0:Y:S02]  /*1200*/  I2F.F64 R20, R22 ;  /* 0x0000001600147312 */ /* 0x001e240000201c00 */
[----:B0-----:R-:W-:Y:S01]  /*1210*/  DFMA R8, R20, -UR4, R24 ;  /* 0x8000000414087c2b */ /* 0x001fe20008000018 */
[----:B------:R-:W-:Y:S01]  /*1220*/  UMOV UR4, 0x33145c00 ;  /* 0x33145c0000047882 */ /* 0x000fe20000000000 */
[----:B------:R-:W-:-:S06]  /*1230*/  UMOV UR5, 0x3c91a626 ;  /* 0x3c91a62600057882 */ /* 0x000fcc0000000000 */
[----:B------:R-:W-:Y:S01]  /*1240*/  DFMA R8, R20, -UR4, R8 ;  /* 0x8000000414087c2b */ /* 0x000fe20008000008 */
[----:B------:R-:W-:Y:S01]  /*1250*/  UMOV UR4, 0x252049c0 ;  /* 0x252049c000047882 */ /* 0x000fe20000000000 */
[----:B------:R-:W-:-:S06]  /*1260*/  UMOV UR5, 0x397b839a ;  /* 0x397b839a00057882 */ /* 0x000fcc0000000000 */
[----:B------:R-:W-:Y:S01]  /*1270*/  DFMA R20, R20, -UR4, R8 ;  /* 0x8000000414147c2b */ /* 0x000fe20008000008 */
[----:B------:R-:W-:Y:S10]  /*1280*/  @!P0 BRA `(.L_x_7) ;  /* 0x0000000000188947 */ /* 0x000ff40003800000 */
[----:B------:R-:W-:Y:S01]  /*1290*/  IMAD.MOV.U32 R8, RZ, RZ, R24 ;  /* 0x000000ffff087224 */ /* 0x000fe200078e0018 */
[----:B------:R-:W-:-:S07]  /*12a0*/  MOV R18, 0x12c0 ;  /* 0x000012c000127802 */ /* 0x000fce0000000f00 */
[----:B------:R-:W-:Y:S05]  /*12b0*/  CALL.REL.NOINC `($find_best_pass_point$__internal_trig_reduction_slowpathd) ;  /* 0x0000002400987944 */ /* 0x000fea0003c00000 */
[----:B------:R-:W-:Y:S02]  /*12c0*/  IMAD.MOV.U32 R22, RZ, RZ, R10 ;  /* 0x000000ffff167224 */ /* 0x000fe400078e000a */
[----:B------:R-:W-:Y:S02]  /*12d0*/  IMAD.MOV.U32 R20, RZ, RZ, R8 ;  /* 0x000000ffff147224 */ /* 0x000fe400078e0008 */
[----:B------:R-:W-:-:S07]  /*12e0*/  IMAD.MOV.U32 R21, RZ, RZ, R9 ;  /* 0x000000ffff157224 */ /* 0x000fce00078e0009 */
.L_x_7:
[----:B------:R-:W-:Y:S05]  /*12f0*/  BSYNC.RECONVERGENT B1 ;  /* 0x0000000000017941 */ /* 0x000fea0003800200 */
.L_x_6:
[----:B------:R-:W0:Y:S01]  /*1300*/  LDCU.64 UR4, c[0x4][0x30] ;  /* 0x01000600ff0477ac */ /* 0x000e220008000a00 */
[----:B------:R-:W-:-:S05]  /*1310*/  IMAD.SHL.U32 R8, R22, 0x40, RZ ;  /* 0x0000004016087824 */ /* 0x000fca00078e00ff */
[----:B------:R-:W-:-:S04]  /*1320*/  LOP3.LUT R8, R8, 0x40, RZ, 0xc0, !PT ;  /* 0x0000004008087812 */ /* 0x000fc800078ec0ff */
[----:B0-----:R-:W-:-:S05]  /*1330*/  IADD3 R26, P0, PT, R8, UR4, RZ ;  /* 0x00000004081a7c10 */ /* 0x001fca000ff1e0ff */
[----:B------:R-:W-:-:S05]  /*1340*/  IMAD.X R27, RZ, RZ, UR5, P0 ;  /* 0x00000005ff1b7e24 */ /* 0x000fca00080e06ff */
[----:B------:R-:W2:Y:S04]  /*1350*/  LDG.E.128.CONSTANT R8, desc[UR36][R26.64] ;  /* 0x000000241a087981 */ /* 0x000ea8000c1e9d00 */
[----:B------:R-:W3:Y:S04]  /*1360*/  LDG.E.128.CONSTANT R12, desc[UR36][R26.64+0x10] ;  /* 0x000010241a0c7981 */ /* 0x000ee8000c1e9d00 */
[----:B------:R-:W4:Y:S01]  /*1370*/  LDG.E.128.CONSTANT R16, desc[UR36][R26.64+0x20] ;  /* 0x000020241a107981 */ /* 0x000f22000c1e9d00 */
[----:B------:R-:W-:Y:S01]  /*1380*/  LOP3.LUT R23, R22, 0x1, RZ, 0xc0, !PT ;  /* 0x0000000116177812 */ /* 0x000fe200078ec0ff */
[----:B------:R-:W-:Y:S01]  /*1390*/  IMAD.MOV.U32 R28, RZ, RZ, 0x20fd8164 ;  /* 0x20fd8164ff1c7424 */ /* 0x000fe200078e00ff */
[----:B------:R-:W-:Y:S01]  /*13a0*/  DMUL R24, R20, R20 ;  /* 0x0000001414187228 */ /* 0x000fe20000000000 */
[----:B------:R-:W-:Y:S01]  /*13b0*/  BSSY.RECONVERGENT B1, `(.L_x_8) ;  /* 0x0000031000017945 */ /* 0x000fe20003800200 */
[----:B------:R-:W-:Y:S01]  /*13c0*/  ISETP.NE.U32.AND P0, PT, R23, 0x1, PT ;  /* 0x000000011700780c */ /* 0x000fe20003f05070 */
[----:B------:R-:W-:-:S03]  /*13d0*/  IMAD.MOV.U32 R23, RZ, RZ, 0x3da8ff83 ;  /* 0x3da8ff83ff177424 */ /* 0x000fc600078e00ff */
[----:B------:R-:W-:Y:S02]  /*13e0*/  FSEL R28, R28, -8.06006814911005101289e+34, !P0 ;  /* 0xf9785eba1c1c7808 */ /* 0x000fe40004000000 */
[----:B------:R-:W-:-:S06]  /*13f0*/  FSEL R29, -R23, 0.11223486810922622681, !P0 ;  /* 0x3de5db65171d7808 */ /* 0x000fcc0004000100 */
[----:B--2---:R-:W-:-:S08]  /*1400*/  DFMA R8, R24, R28, R8 ;  /* 0x0000001c1808722b */ /* 0x004fd00000000008 */
[----:B------:R-:W-:-:S08]  /*1410*/  DFMA R8, R24, R8, R10 ;  /* 0x000000081808722b */ /* 0x000fd0000000000a */
[----:B---3--:R-:W-:-:S08]  /*1420*/  DFMA R8, R24, R8, R12 ;  /* 0x000000081808722b */ /* 0x008fd0000000000c */
[----:B------:R-:W-:Y:S01]  /*1430*/  DFMA R8, R24, R8, R14 ;  /* 0x000000081808722b */ /* 0x000fe2000000000e */
[----:B------:R-:W-:-:S07]  /*1440*/  FMUL R14, R4, R5 ;  /* 0x00000005040e7220 */ /* 0x000fce0000400000 */
[----:B----4-:R-:W-:-:S08]  /*1450*/  DFMA R8, R24, R8, R16 ;  /* 0x000000081808722b */ /* 0x010fd00000000010 */
[----:B------:R-:W-:Y:S02]  /*1460*/  DFMA R18, R24, R8, R18 ;  /* 0x000000081812722b */ /* 0x000fe40000000012 */
[----:B------:R-:W0:Y:S06]  /*1470*/  F2F.F64.F32 R8, R14 ;  /* 0x0000000e00087310 */ /* 0x000e2c0000201800 */
[----:B------:R-:W-:Y:S02]  /*1480*/  DFMA R20, R18, R20, R20 ;  /* 0x000000141214722b */ /* 0x000fe40000000014 */
[----:B------:R-:W-:-:S02]  /*1490*/  DFMA R18, R24, R18, 1 ;  /* 0x3ff000001812742b */ /* 0x000fc40000000012 */
[----:B0-----:R-:W-:-:S08]  /*14a0*/  DSETP.NEU.AND P1, PT, |R8|, +INF , PT ;  /* 0x7ff000000800742a */ /* 0x001fd00003f2d200 */
[----:B------:R-:W-:Y:S02]  /*14b0*/  FSEL R12, R18, R20, !P0 ;  /* 0x00000014120c7208 */ /* 0x000fe40004000000 */
[----:B------:R-:W-:Y:S02]  /*14c0*/  FSEL R13, R19, R21, !P0 ;  /* 0x00000015130d7208 */ /* 0x000fe40004000000 */
[----:B------:R-:W-:-:S04]  /*14d0*/  LOP3.LUT P0, RZ, R22, 0x2, RZ, 0xc0, !PT ;  /* 0x0000000216ff7812 */ /* 0x000fc8000780c0ff */
[----:B------:R-:W-:Y:S02]  /*14e0*/  DADD R10, RZ, -R12 ;  /* 0x00000000ff0a7229 */ /* 0x000fe4000000080c */
[----:B------:R-:W-:Y:S01]  /*14f0*/  @!P1 DMUL R22, RZ, R8 ;  /* 0x00000008ff169228 */ /* 0x000fe20000000000 */
[----:B------:R-:W-:-:S07]  /*1500*/  @!P1 IMAD.MOV.U32 R26, RZ, RZ, 0x1 ;  /* 0x00000001ff1a9424 */ /* 0x000fce00078e00ff */
[----:B------:R-:W-:Y:S02]  /*1510*/  FSEL R20, R12, R10, !P0 ;  /* 0x0000000a0c147208 */ /* 0x000fe40004000000 */
[----:B------:R-:W-:Y:S01]  /*1520*/  FSEL R21, R13, R11, !P0 ;  /* 0x0000000b0d157208 */ /* 0x000fe20004000000 */
[----:B------:R-:W-:Y:S06]  /*1530*/  @!P1 BRA `(.L_x_9) ;  /* 0x0000000000609947 */ /* 0x000fec0003800000 */
[----:B------:R-:W-:Y:S01]  /*1540*/  UMOV UR4, 0x6dc9c883 ;  /* 0x6dc9c88300047882 */ /* 0x000fe20000000000 */
[----:B------:R-:W-:Y:S01]  /*1550*/  UMOV UR5, 0x3fe45f30 ;  /* 0x3fe45f3000057882 */ /* 0x000fe20000000000 */
[C---:B------:R-:W-:Y:S01]  /*1560*/  DSETP.GE.AND P0, PT, |R8|.reuse, 2.14748364800000000000e+09, PT ;  /* 0x41e000000800742a */ /* 0x040fe20003f06200 */
[----:B------:R-:W-:Y:S01]  /*1570*/  BSSY.RECONVERGENT B2, `(.L_x_10) ;  /* 0x0000013000027945 */ /* 0x000fe20003800200 */
        /* <DEDUP_REMOVED lines=17> */
[----:B------:R-:W-:-:S07]  /*1690*/  IMAD.MOV.U32 R23, RZ, RZ, R9 ;  /* 0x000000ffff177224 */ /* 0x000fce00078e0009 */
.L_x_11:
[----:B------:R-:W-:Y:S05]  /*16a0*/  BSYNC.RECONVERGENT B2 ;  /* 0x0000000000027941 */ /* 0x000fea0003800200 */
.L_x_10:
[----:B------:R-:W-:-:S07]  /*16b0*/  VIADD R26, R10, 0x1 ;  /* 0x000000010a1a7836 */ /* 0x000fce0000000000 */
.L_x_9:
[----:B------:R-:W-:Y:S05]  /*16c0*/  BSYNC.RECONVERGENT B1 ;  /* 0x0000000000017941 */ /* 0x000fea0003800200 */
.L_x_8:
        /* <DEDUP_REMOVED lines=10> */
[----:B------:R-:W-:Y:S01]  /*1770*/  UMOV UR4, 0xfefa39ef ;  /* 0xfefa39ef00047882 */ /* 0x000fe20000000000 */
[----:B------:R-:W-:Y:S01]  /*1780*/  UMOV UR5, 0x3fe62e42 ;  /* 0x3fe62e4200057882 */ /* 0x000fe20000000000 */
[----:B------:R-:W-:Y:S01]  /*1790*/  ISETP.NE.U32.AND P0, PT, R24, 0x1, PT ;  /* 0x000000011800780c */ /* 0x000fe20003f05070 */
[----:B------:R-:W-:Y:S01]  /*17a0*/  IMAD.MOV.U32 R24, RZ, RZ, 0x3da8ff83 ;  /* 0x3da8ff83ff187424 */ /* 0x000fe200078e00ff */
[----:B------:R-:W-:Y:S02]  /*17b0*/  BSSY.RECONVERGENT B1, `(.L_x_12) ;  /* 0x000004c000017945 */ /* 0x000fe40003800200 */
[----:B------:R-:W-:-:S02]  /*17c0*/  FSEL R28, R28, -8.06006814911005101289e+34, !P0 ;  /* 0xf9785eba1c1c7808 */ /* 0x000fc40004000000 */
[----:B------:R-:W-:Y:S01]  /*17d0*/  FSEL R29, -R24, 0.11223486810922622681, !P0 ;  /* 0x3de5db65181d7808 */ /* 0x000fe20004000100 */
[----:B------:R-:W-:-:S08]  /*17e0*/  DMUL R24, R22, R22 ;  /* 0x0000001616187228 */ /* 0x000fd00000000000 */
[----:B--2---:R-:W-:-:S08]  /*17f0*/  DFMA R8, R24, R28, R8 ;  /* 0x0000001c1808722b */ /* 0x004fd00000000008 */
[----:B------:R-:W-:-:S08]  /*1800*/  DFMA R8, R24, R8, R10 ;  /* 0x000000081808722b */ /* 0x000fd0000000000a */
[----:B---3--:R-:W-:Y:S01]  /*1810*/  DFMA R8, R24, R8, R12 ;  /* 0x000000081808722b */ /* 0x008fe2000000000c */
[----:B------:R-:W-:Y:S02]  /*1820*/  IMAD.MOV.U32 R12, RZ, RZ, 0x652b82fe ;  /* 0x652b82feff0c7424 */ /* 0x000fe400078e00ff */
[----:B------:R-:W-:-:S05]  /*1830*/  IMAD.MOV.U32 R13, RZ, RZ, 0x3ff71547 ;  /* 0x3ff71547ff0d7424 */ /* 0x000fca00078e00ff */
[----:B------:R-:W-:-:S08]  /*1840*/  DFMA R8, R24, R8, R14 ;  /* 0x000000081808722b */ /* 0x000fd0000000000e */
[C---:B----4-:R-:W-:Y:S01]  /*1850*/  DFMA R8, R24.reuse, R8, R16 ;  /* 0x000000081808722b */ /* 0x050fe20000000010 */
[----:B------:R0:W1:Y:S07]  /*1860*/  F2I.TRUNC.NTZ R17, R4 ;  /* 0x0000000400117305 */ /* 0x00006e000020f100 */
[----:B------:R-:W-:Y:S01]  /*1870*/  DFMA R8, R24, R8, R18 ;  /* 0x000000081808722b */ /* 0x000fe20000000012 */
[----:B------:R0:W2:Y:S07]  /*1880*/  F2I.TRUNC.NTZ R16, R5 ;  /* 0x0000000500107305 */ /* 0x0000ae000020f100 */
[----:B------:R-:W-:-:S02]  /*1890*/  DFMA R22, R8, R22, R22 ;  /* 0x000000160816722b */ /* 0x000fc40000000016 */
[----:B------:R-:W-:-:S10]  /*18a0*/  DFMA R8, R24, R8, 1 ;  /* 0x3ff000001808742b */ /* 0x000fd40000000008 */
[----:B------:R-:W-:Y:S02]  /*18b0*/  FSEL R10, R8, R22, !P0 ;  /* 0x00000016080a7208 */ /* 0x000fe40004000000 */
[----:B------:R-:W-:Y:S02]  /*18c0*/  FSEL R11, R9, R23, !P0 ;  /* 0x00000017090b7208 */ /* 0x000fe40004000000 */
[----:B------:R-:W-:-:S04]  /*18d0*/  LOP3.LUT P0, RZ, R26, 0x2, RZ, 0xc0, !PT ;  /* 0x000000021aff7812 */ /* 0x000fc8000780c0ff */
[----:B------:R-:W-:-:S10]  /*18e0*/  DADD R8, RZ, -R10 ;  /* 0x00000000ff087229 */ /* 0x000fd4000000080a */
[----:B------:R-:W-:Y:S02]  /*18f0*/  FSEL R8, R10, R8, !P0 ;  /* 0x000000080a087208 */ /* 0x000fe40004000000 */
[----:B------:R-:W-:-:S04]  /*1900*/  FSEL R9, R11, R9, !P0 ;  /* 0x000000090b097208 */ /* 0x000fc80004000000 */
[----:B------:R-:W-:Y:S02]  /*1910*/  FSETP.GEU.AND P0, PT, |R9|, 4.1917929649353027344, PT ;  /* 0x4086232b0900780b */ /* 0x000fe40003f0e200 */
[----:B------:R-:W-:-:S08]  /*1920*/  DFMA R10, R8, R12, 6.75539944105574400000e+15 ;  /* 0x43380000080a742b */ /* 0x000fd0000000000c */
[----:B------:R-:W-:-:S08]  /*1930*/  DADD R12, R10, -6.75539944105574400000e+15 ;  /* 0xc33800000a0c7429 */ /* 0x000fd00000000000 */
[----:B------:R-:W-:Y:S01]  /*1940*/  DFMA R14, R12, -UR4, R8 ;  /* 0x800000040c0e7c2b */ /* 0x000fe20008000008 */
[----:B------:R-:W-:Y:S01]  /*1950*/  UMOV UR4, 0x3b39803f ;  /* 0x3b39803f00047882 */ /* 0x000fe20000000000 */
[----:B------:R-:W-:-:S06]  /*1960*/  UMOV UR5, 0x3c7abc9e ;  /* 0x3c7abc9e00057882 */ /* 0x000fcc0000000000 */
[----:B------:R-:W-:Y:S01]  /*1970*/  DFMA R12, R12, -UR4, R14 ;  /* 0x800000040c0c7c2b */ /* 0x000fe2000800000e */
[----:B------:R-:W-:Y:S01]  /*1980*/  UMOV UR4, 0x69ce2bdf ;  /* 0x69ce2bdf00047882 */ /* 0x000fe20000000000 */
[----:B------:R-:W-:Y:S01]  /*1990*/  IMAD.MOV.U32 R14, RZ, RZ, -0x35dec16 ;  /* 0xfca213eaff0e7424 */ /* 0x000fe200078e00ff */
[----:B------:R-:W-:Y:S01]  /*19a0*/  UMOV UR5, 0x3e5ade15 ;  /* 0x3e5ade1500057882 */ /* 0x000fe20000000000 */
[----:B------:R-:W-:-:S06]  /*19b0*/  IMAD.MOV.U32 R15, RZ, RZ, 0x3e928af3 ;  /* 0x3e928af3ff0f7424 */ /* 0x000fcc00078e00ff */
[----:B------:R-:W-:Y:S01]  /*19c0*/  DFMA R14, R12, UR4, R14 ;  /* 0x000000040c0e7c2b */ /* 0x000fe2000800000e */
[----:B------:R-:W-:Y:S01]  /*19d0*/  UMOV UR4, 0x62401315 ;  /* 0x6240131500047882 */ /* 0x000fe20000000000 */
[----:B------:R-:W-:-:S06]  /*19e0*/  UMOV UR5, 0x3ec71dee ;  /* 0x3ec71dee00057882 */ /* 0x000fcc0000000000 */
[----:B------:R-:W-:Y:S01]  /*19f0*/  DFMA R14, R12, R14, UR4 ;  /* 0x000000040c0e7e2b */ /* 0x000fe2000800000e */
        /* <DEDUP_REMOVED lines=20> */
[----:B------:R-:W-:-:S08]  /*1b40*/  DFMA R14, R12, R14, UR4 ;  /* 0x000000040c0e7e2b */ /* 0x000fd0000800000e */
[----:B------:R-:W-:-:S08]  /*1b50*/  DFMA R14, R12, R14, 1 ;  /* 0x3ff000000c0e742b */ /* 0x000fd0000000000e */
[----:B------:R-:W-:-:S10]  /*1b60*/  DFMA R14, R12, R14, 1 ;  /* 0x3ff000000c0e742b */ /* 0x000fd4000000000e */
[----:B------:R-:W-:Y:S02]  /*1b70*/  IMAD R13, R10, 0x100000, R15 ;  /* 0x001000000a0d7824 */ /* 0x000fe400078e020f */
[----:B------:R-:W-:Y:S01]  /*1b80*/  IMAD.MOV.U32 R12, RZ, RZ, R14 ;  /* 0x000000ffff0c7224 */ /* 0x000fe200078e000e */
[----:B012---:R-:W-:Y:S06]  /*1b90*/  @!P0 BRA `(.L_x_13) ;  /* 0x0000000000348947 */ /* 0x007fec0003800000 */
[----:B------:R-:W-:Y:S01]  /*1ba0*/  FSETP.GEU.AND P1, PT, |R9|, 4.2275390625, PT ;  /* 0x408748000900780b */ /* 0x000fe20003f2e200 */
[C---:B------:R-:W-:Y:S02]  /*1bb0*/  DADD R12, R8.reuse, +INF ;  /* 0x7ff00000080c7429 */ /* 0x040fe40000000000 */
[----:B------:R-:W-:-:S08]  /*1bc0*/  DSETP.GEU.AND P0, PT, R8, RZ, PT ;  /* 0x000000ff0800722a */ /* 0x000fd00003f0e000 */
[----:B------:R-:W-:Y:S02]  /*1bd0*/  FSEL R12, R12, RZ, P0 ;  /* 0x000000ff0c0c7208 */ /* 0x000fe40000000000 */
[----:B------:R-:W-:Y:S02]  /*1be0*/  @!P1 LEA.HI R4, R10, R10, RZ, 0x1 ;  /* 0x0000000a0a049211 */ /* 0x000fe400078f08ff */
[----:B------:R-:W-:Y:S02]  /*1bf0*/  FSEL R13, R13, RZ, P0 ;  /* 0x000000ff0d0d7208 */ /* 0x000fe40000000000 */
[----:B------:R-:W-:Y:S01]  /*1c00*/  @!P1 SHF.R.S32.HI R5, RZ, 0x1, R4 ;  /* 0x00000001ff059819 */ /* 0x000fe20000011404 */
[----:B------:R-:W-:-:S04]  /*1c10*/  @!P1 IMAD.MOV.U32 R4, RZ, RZ, R14 ;  /* 0x000000ffff049224 */ /* 0x000fc800078e000e */
[----:B------:R-:W-:Y:S02]  /*1c20*/  @!P1 IMAD.IADD R8, R10, 0x1, -R5 ;  /* 0x000000010a089824 */ /* 0x000fe400078e0a05 */
[----:B------:R-:W-:-:S03]  /*1c30*/  @!P1 IMAD R5, R5, 0x100000, R15 ;  /* 0x0010000005059824 */ /* 0x000fc600078e020f */
[----:B------:R-:W-:Y:S01]  /*1c40*/  @!P1 LEA R9, R8, 0x3ff00000, 0x14 ;  /* 0x3ff0000008099811 */ /* 0x000fe200078ea0ff */
[----:B------:R-:W-:-:S06]  /*1c50*/  @!P1 IMAD.MOV.U32 R8, RZ, RZ, RZ ;  /* 0x000000ffff089224 */ /* 0x000fcc00078e00ff */
[----:B------:R-:W-:-:S11]  /*1c60*/  @!P1 DMUL R12, R4, R8 ;  /* 0x00000008040c9228 */ /* 0x000fd60000000000 */
.L_x_13:
[----:B------:R-:W-:Y:S05]  /*1c70*/  BSYNC.RECONVERGENT B1 ;  /* 0x0000000000017941 */ /* 0x000fea0003800200 */
.L_x_12:
[----:B------:R-:W-:-:S10]  /*1c80*/  DMUL R20, R12, R20 ;  /* 0x000000140c147228 */ /* 0x000fd40000000000 */
[----:B------:R1:W2:Y:S02]  /*1c90*/  F2F.F32.F64 R20, R20 ;  /* 0x0000001400147310 */ /* 0x0002a40000301000 */
.L_x_2:
[----:B------:R-:W-:Y:S05]  /*1ca0*/  BSYNC.RECONVERGENT B0 ;  /* 0x0000000000007941 */ /* 0x000fea0003800200 */
.L_x_1:
[----:B------:R-:W3:Y:S01]  /*1cb0*/  S2UR UR7, SR_CgaCtaId ;  /* 0x00000000000779c3 */ /* 0x000ee20000008800 */
[----:B------:R-:W-:Y:S01]  /*1cc0*/  UMOV UR4, 0x400 ;  /* 0x0000040000047882 */ /* 0x000fe20000000000 */
[----:B------:R-:W-:Y:S01]  /*1cd0*/  ISETP.NE.AND P0, PT, R3, RZ, PT ;  /* 0x000000ff0300720c */ /* 0x000fe20003f05270 */
[----:B------:R-:W-:Y:S01]  /*1ce0*/  UIADD3 UR5, UPT, UPT, UR4, 0x400, URZ ;  /* 0x0000040004057890 */ /* 0x000fe2000fffe0ff */
[----:B------:R-:W-:Y:S01]  /*1cf0*/  BSSY.RECONVERGENT B0, `(.L_x_14) ;  /* 0x0000085000007945 */ /* 0x000fe20003800200 */
[----:B------:R-:W-:Y:S02]  /*1d00*/  UIADD3 UR6, UPT, UPT, UR4, 0x800, URZ ;  /* 0x0000080004067890 */ /* 0x000fe4000fffe0ff */
[----:B---3--:R-:W-:Y:S02]  /*1d10*/  ULEA UR4, UR7, UR4, 0x18 ;  /* 0x0000000407047291 */ /* 0x008fe4000f8ec0ff */
[----:B------:R-:W-:Y:S02]  /*1d20*/  ULEA UR5, UR7, UR5, 0x18 ;  /* 0x0000000507057291 */ /* 0x000fe4000f8ec0ff */
[----:B------:R-:W-:-:S02]  /*1d30*/  ULEA UR6, UR7, UR6, 0x18 ;  /* 0x0000000607067291 */ /* 0x000fc4000f8ec0ff */
[C---:B0-----:R-:W-:Y:S02]  /*1d40*/  LEA R5, R3.reuse, UR4, 0x2 ;  /* 0x0000000403057c11 */ /* 0x041fe4000f8e10ff */
[C---:B------:R-:W-:Y:S02]  /*1d50*/  LEA R4, R3.reuse, UR5, 0x2 ;  /* 0x0000000503047c11 */ /* 0x040fe4000f8e10ff */
[----:B------:R-:W-:Y:S01]  /*1d60*/  LEA R9, R3, UR6, 0x2 ;  /* 0x0000000603097c11 */ /* 0x000fe2000f8e10ff */
[----:B--2---:R0:W-:Y:S04]  /*1d70*/  STS [R5], R20 ;  /* 0x0000001405007388 */ /* 0x0041e80000000800 */
[----:B------:R0:W-:Y:S04]  /*1d80*/  STS [R4], R17 ;  /* 0x0000001104007388 */ /* 0x0001e80000000800 */
[----:B------:R0:W-:Y:S01]  /*1d90*/  STS [R9], R16 ;  /* 0x0000001009007388 */ /* 0x0001e20000000800 */
[----:B------:R-:W-:Y:S06]  /*1da0*/  BAR.SYNC.DEFER_BLOCKING 0x0 ;  /* 0x0000000000007b1d */ /* 0x000fec0000010000 */
[----:B------:R-:W-:Y:S05]  /*1db0*/  @P0 BRA `(.L_x_15) ;  /* 0x0000000400e00947 */ /* 0x000fea0003800000 */
[----:B------:R-:W-:Y:S01]  /*1dc0*/  UISETP.GE.U32.AND UP0, UPT, UR8, 0x8, UPT ;  /* 0x000000080800788c */ /* 0x000fe2000bf06070 */
[----:B0-----:R-:W-:Y:S01]  /*1dd0*/  IMAD.MOV.U32 R5, RZ, RZ, 0x501502f9 ;  /* 0x501502f9ff057424 */ /* 0x001fe200078e00ff */
[----:B------:R-:W-:Y:S01]  /*1de0*/  ULOP3.LUT UR9, UR8, 0x7, URZ, 0xc0, !UPT ;  /* 0x0000000708097892 */ /* 0x000fe2000f8ec0ff */
[----:B------:R-:W-:Y:S02]  /*1df0*/  IMAD.MOV.U32 R3, RZ, RZ, -0x1 ;  /* 0xffffffffff037424 */ /* 0x000fe400078e00ff */
[----:B------:R-:W-:Y:S01]  /*1e00*/  IMAD.MOV.U32 R16, RZ, RZ, RZ ;  /* 0x000000ffff107224 */ /* 0x000fe200078e00ff */
[----:B------:R-:W-:Y:S01]  /*1e10*/  UISETP.NE.AND UP1, UPT, UR9, URZ, UPT ;  /* 0x000000ff0900728c */ /* 0x000fe2000bf25270 */
[----:B------:R-:W-:Y:S02]  /*1e20*/  IMAD.MOV.U32 R4, RZ, RZ, -0x1 ;  /* 0xffffffffff047424 */ /* 0x000fe400078e00ff */
[----:B------:R-:W-:Y:S08]  /*1e30*/  BRA.U !UP0, `(.L_x_16) ;  /* 0x0000000108c47547 */ /* 0x000ff0000b800000 */
[----:B------:R-:W-:Y:S01]  /*1e40*/  ULOP3.LUT UR10, UR8, 0x7f8, URZ, 0xc0, !UPT ;  /* 0x000007f8080a7892 */ /* 0x000fe2000f8ec0ff */
[----:B------:R-:W-:Y:S01]  /*1e50*/  IMAD.MOV.U32 R5, RZ, RZ, 0x501502f9 ;  /* 0x501502f9ff057424 */ /* 0x000fe200078e00ff */
[----:B------:R-:W-:Y:S01]  /*1e60*/  ULOP3.LUT UR7, UR8, 0xfffffff8, URZ, 0xc0, !UPT ;  /* 0xfffffff808077892 */ /* 0x000fe2000f8ec0ff */
[----:B------:R-:W-:Y:S01]  /*1e70*/  IMAD.MOV.U32 R3, RZ, RZ, -0x1 ;  /* 0xffffffffff037424 */ /* 0x000fe200078e00ff */
[----:B------:R-:W-:Y:S02]  /*1e80*/  UIADD3 UR11, UPT, UPT, UR4, 0x10, URZ ;  /* 0x00000010040b7890 */ /* 0x000fe4000fffe0ff */
[----:B------:R-:W-:Y:S01]  /*1e90*/  IMAD.U32 R16, RZ, RZ, UR10 ;  /* 0x0000000aff107e24 */ /* 0x000fe2000f8e00ff */
[----:B------:R-:W-:Y:S02]  /*1ea0*/  UIADD3 UR12, UPT, UPT, UR5, 0x10, URZ ;  /* 0x00000010050c7890 */ /* 0x000fe4000fffe0ff */
[----:B------:R-:W-:Y:S02]  /*1eb0*/  UIADD3 UR13, UPT, UPT, UR6, 0x10, URZ ;  /* 0x00000010060d7890 */ /* 0x000fe4000fffe0ff */
[----:B------:R-:W-:-:S12]  /*1ec0*/  UIADD3 UR7, UPT, UPT, -UR7, URZ, URZ ;  /* 0x000000ff07077290 */ /* 0x000fd8000fffe1ff */
.L_x_17:
[----:B0-----:R-:W0:Y:S01]  /*1ed0*/  LDS.128 R8, [UR11+-0x10] ;  /* 0xfffff00bff087984 */ /* 0x001e220008000c00 */
[----:B------:R-:W-:-:S03]  /*1ee0*/  UIADD3 UR7, UPT, UPT, UR7, 0x8, URZ ;  /* 0x0000000807077890 */ /* 0x000fc6000fffe0ff */
[----:B------:R-:W2:Y:S01]  /*1ef0*/  LDS.128 R12, [UR11] ;  /* 0x0000000bff0c7984 */ /* 0x000ea20008000c00 */
[----:B------:R-:W-:Y:S02]  /*1f00*/  UISETP.NE.AND UP0, UPT, UR7, URZ, UPT ;  /* 0x000000ff0700728c */ /* 0x000fe4000bf05270 */
[----:B------:R-:W-:Y:S01]  /*1f10*/  UIADD3 UR11, UPT, UPT, UR11, 0x20, URZ ;  /* 0x000000200b0b7890 */ /* 0x000fe2000fffe0ff */
[----:B0-----:R-:W-:-:S13]  /*1f20*/  FSETP.GEU.AND P0, PT, R8, R5, PT ;  /* 0x000000050800720b */ /* 0x001fda0003f0e000 */
[----:B------:R-:W-:Y:S01]  /*1f30*/  @!P0 IMAD.MOV.U32 R5, RZ, RZ, R8 ;  /* 0x000000ffff058224 */ /* 0x000fe200078e0008 */
[----:B------:R-:W0:Y:S04]  /*1f40*/  @!P0 LDS R4, [UR12+-0x10] ;  /* 0xfffff00cff048984 */ /* 0x000e280008000800 */
[----:B------:R-:W3:Y:S01]  /*1f50*/  @!P0 LDS R3, [UR13+-0x10] ;  /* 0xfffff00dff038984 */ /* 0x000ee20008000800 */
[----:B------:R-:W-:-:S13]  /*1f60*/  FSETP.GEU.AND P0, PT, R9, R5, PT ;  /* 0x000000050900720b */ /* 0x000fda0003f0e000 */
[----:B------:R-:W-:Y:S01]  /*1f70*/  @!P0 IMAD.MOV.U32 R5, RZ, RZ, R9 ;  /* 0x000000ffff058224 */ /* 0x000fe200078e0009 */
[----:B------:R-:W4:Y:S04]  /*1f80*/  @!P0 LDS R4, [UR12+-0xc] ;  /* 0xfffff40cff048984 */ /* 0x000f280008000800 */
[----:B------:R-:W0:Y:S01]  /*1f90*/  @!P0 LDS R3, [UR13+-0xc] ;  /* 0xfffff40dff038984 */ /* 0x000e220008000800 */
[----:B------:R-:W-:-:S13]  /*1fa0*/  FSETP.GEU.AND P0, PT, R10, R5, PT ;  /* 0x000000050a00720b */ /* 0x000fda0003f0e000 */
[----:B------:R-:W-:Y:S01]  /*1fb0*/  @!P0 IMAD.MOV.U32 R5, RZ, RZ, R10 ;  /* 0x000000ffff058224 */ /* 0x000fe200078e000a */
[----:B------:R-:W0:Y:S04]  /*1fc0*/  @!P0 LDS R4, [UR12+-0x8] ;  /* 0xfffff80cff048984 */ /* 0x000e280008000800 */
[----:B------:R-:W0:Y:S01]  /*1fd0*/  @!P0 LDS R3, [UR13+-0x8] ;  /* 0xfffff80dff038984 */ /* 0x000e220008000800 */
[----:B------:R-:W-:-:S13]  /*1fe0*/  FSETP.GEU.AND P0, PT, R11, R5, PT ;  /* 0x000000050b00720b */ /* 0x000fda0003f0e000 */
[----:B------:R-:W-:Y:S01]  /*1ff0*/  @!P0 IMAD.MOV.U32 R5, RZ, RZ, R11 ;  /* 0x000000ffff058224 */ /* 0x000fe200078e000b */
[----:B------:R-:W0:Y:S04]  /*2000*/  @!P0 LDS R4, [UR12+-0x4] ;  /* 0xfffffc0cff048984 */ /* 0x000e280008000800 */
[----:B------:R-:W0:Y:S01]  /*2010*/  @!P0 LDS R3, [UR13+-0x4] ;  /* 0xfffffc0dff038984 */ /* 0x000e220008000800 */
[----:B--2---:R-:W-:-:S13]  /*2020*/  FSETP.GEU.AND P0, PT, R12, R5, PT ;  /* 0x000000050c00720b */ /* 0x004fda0003f0e000 */
[----:B------:R-:W-:Y:S01]  /*2030*/  @!P0 IMAD.MOV.U32 R5, RZ, RZ, R12 ;  /* 0x000000ffff058224 */ /* 0x000fe200078e000c */
[----:B------:R-:W2:Y:S04]  /*2040*/  @!P0 LDS R4, [UR12] ;  /* 0x0000000cff048984 */ /* 0x000ea80008000800 */
[----:B------:R-:W0:Y:S01]  /*2050*/  @!P0 LDS R3, [UR13] ;  /* 0x0000000dff038984 */ /* 0x000e220008000800 */
[----:B------:R-:W-:-:S13]  /*2060*/  FSETP.GEU.AND P0, PT, R13, R5, PT ;  /* 0x000000050d00720b */ /* 0x000fda0003f0e000 */
[----:B------:R-:W-:Y:S01]  /*2070*/  @!P0 IMAD.MOV.U32 R5, RZ, RZ, R13 ;  /* 0x000000ffff058224 */ /* 0x000fe200078e000d */
[----:B------:R-:W0:Y:S04]  /*2080*/  @!P0 LDS R4, [UR12+0x4] ;  /* 0x0000040cff048984 */ /* 0x000e280008000800 */
[----:B------:R-:W0:Y:S01]  /*2090*/  @!P0 LDS R3, [UR13+0x4] ;  /* 0x0000040dff038984 */ /* 0x000e220008000800 */
[----:B------:R-:W-:-:S13]  /*20a0*/  FSETP.GEU.AND P0, PT, R14, R5, PT ;  /* 0x000000050e00720b */ /* 0x000fda0003f0e000 */
[----:B------:R-:W-:Y:S01]  /*20b0*/  @!P0 IMAD.MOV.U32 R5, RZ, RZ, R14 ;  /* 0x000000ffff058224 */ /* 0x000fe200078e000e */
[----:B------:R-:W0:Y:S04]  /*20c0*/  @!P0 LDS R4, [UR12+0x8] ;  /* 0x0000080cff048984 */ /* 0x000e280008000800 */
[----:B------:R-:W0:Y:S01]  /*20d0*/  @!P0 LDS R3, [UR13+0x8] ;  /* 0x0000080dff038984 */ /* 0x000e220008000800 */
[----:B------:R-:W-:-:S13]  /*20e0*/  FSETP.GEU.AND P0, PT, R15, R5, PT ;  /* 0x000000050f00720b */ /* 0x000fda0003f0e000 */
[----:B------:R-:W-:Y:S01]  /*20f0*/  @!P0 IMAD.MOV.U32 R5, RZ, RZ, R15 ;  /* 0x000000ffff058224 */ /* 0x000fe200078e000f */
[----:B------:R-:W0:Y:S01]  /*2100*/  @!P0 LDS R4, [UR12+0xc] ;  /* 0x00000c0cff048984 */ /* 0x000e220008000800 */
[----:B------:R-:W-:-:S03]  /*2110*/  UIADD3 UR12, UPT, UPT, UR12, 0x20, URZ ;  /* 0x000000200c0c7890 */ /* 0x000fc6000fffe0ff */
[----:B------:R-:W0:Y:S01]  /*2120*/  @!P0 LDS R3, [UR13+0xc] ;  /* 0x00000c0dff038984 */ /* 0x000e220008000800 */
[----:B------:R-:W-:Y:S01]  /*2130*/  UIADD3 UR13, UPT, UPT, UR13, 0x20, URZ ;  /* 0x000000200d0d7890 */ /* 0x000fe2000fffe0ff */
[----:B--234-:R-:W-:Y:S11]  /*2140*/  BRA.U UP0, `(.L_x_17) ;  /* 0xfffffffd00607547 */ /* 0x01cff6000b83ffff */
.L_x_16:
[----:B------:R-:W-:Y:S05]  /*2150*/  BRA.U !UP1, `(.L_x_18) ;  /* 0x0000000109d47547 */ /* 0x000fea000b800000 */
[----:B------:R-:W-:Y:S02]  /*2160*/  UISETP.GE.U32.AND UP0, UPT, UR9, 0x4, UPT ;  /* 0x000000040900788c */ /* 0x000fe4000bf06070 */
[----:B------:R-:W-:-:S04]  /*2170*/  ULOP3.LUT UR7, UR8, 0x3, URZ, 0xc0, !UPT ;  /* 0x0000000308077892 */ /* 0x000fc8000f8ec0ff */
[----:B------:R-:W-:-:S03]  /*2180*/  UISETP.NE.AND UP1, UPT, UR7, URZ, UPT ;  /* 0x000000ff0700728c */ /* 0x000fc6000bf25270 */
[----:B------:R-:W-:Y:S08]  /*2190*/  BRA.U !UP0, `(.L_x_19) ;  /* 0x0000000108587547 */ /* 0x000ff0000b800000 */
[C---:B------:R-:W-:Y:S02]  /*21a0*/  LEA R8, R16.reuse, UR4, 0x2 ;  /* 0x0000000410087c11 */ /* 0x040fe4000f8e10ff */
[C---:B------:R-:W-:Y:S02]  /*21b0*/  LEA R9, R16.reuse, UR5, 0x2 ;  /* 0x0000000510097c11 */ /* 0x040fe4000f8e10ff */
[C---:B------:R-:W-:Y:S01]  /*21c0*/  LEA R12, R16.reuse, UR6, 0x2 ;  /* 0x00000006100c7c11 */ /* 0x040fe2000f8e10ff */
[----:B------:R-:W2:Y:S01]  /*21d0*/  LDS.64 R10, [R8] ;  /* 0x00000000080a7984 */ /* 0x000ea20000000a00 */
[----:B------:R-:W-:-:S03]  /*21e0*/  VIADD R16, R16, 0x4 ;  /* 0x0000000410107836 */ /* 0x000fc60000000000 */
[----:B------:R-:W3:Y:S01]  /*21f0*/  LDS.64 R14, [R8+0x8] ;  /* 0x00000800080e7984 */ /* 0x000ee20000000a00 */
[----:B--2---:R-:W-:-:S13]  /*2200*/  FSETP.GEU.AND P0, PT, R10, R5, PT ;  /* 0x000000050a00720b */ /* 0x004fda0003f0e000 */
[----:B------:R-:W-:Y:S01]  /*2210*/  @!P0 IMAD.MOV.U32 R5, RZ, RZ, R10 ;  /* 0x000000ffff058224 */ /* 0x000fe200078e000a */
[----:B0-----:R2:W4:Y:S04]  /*2220*/  @!P0 LDS R4, [R9] ;  /* 0x0000000009048984 */ /* 0x0015280000000800 */
[----:B------:R2:W0:Y:S01]  /*2230*/  @!P0 LDS R3, [R12] ;  /* 0x000000000c038984 */ /* 0x0004220000000800 */
[----:B------:R-:W-:-:S13]  /*2240*/  FSETP.GEU.AND P0, PT, R11, R5, PT ;  /* 0x000000050b00720b */ /* 0x000fda0003f0e000 */
[----:B------:R-:W-:Y:S01]  /*2250*/  @!P0 IMAD.MOV.U32 R5, RZ, RZ, R11 ;  /* 0x000000ffff058224 */ /* 0x000fe200078e000b */
[----:B------:R2:W0:Y:S04]  /*2260*/  @!P0 LDS R4, [R9+0x4] ;  /* 0x0000040009048984 */ /* 0x0004280000000800 */
[----:B------:R2:W0:Y:S01]  /*2270*/  @!P0 LDS R3, [R12+0x4] ;  /* 0x000004000c038984 */ /* 0x0004220000000800 */
[----:B---3--:R-:W-:-:S13]  /*2280*/  FSETP.GEU.AND P0, PT, R14, R5, PT ;  /* 0x000000050e00720b */ /* 0x008fda0003f0e000 */
[----:B------:R-:W-:Y:S01]  /*2290*/  @!P0 IMAD.MOV.U32 R5, RZ, RZ, R14 ;  /* 0x000000ffff058224 */ /* 0x000fe200078e000e */
[----:B------:R2:W3:Y:S04]  /*22a0*/  @!P0 LDS R4, [R9+0x8] ;  /* 0x0000080009048984 */ /* 0x0004e80000000800 */
[----:B------:R2:W0:Y:S01]  /*22b0*/  @!P0 LDS R3, [R12+0x8] ;  /* 0x000008000c038984 */ /* 0x0004220000000800 */
[----:B------:R-:W-:-:S13]  /*22c0*/  FSETP.GEU.AND P0, PT, R15, R5, PT ;  /* 0x000000050f00720b */ /* 0x000fda0003f0e000 */
[----:B------:R2:W0:Y:S01]  /*22d0*/  @!P0 LDS R4, [R9+0xc] ;  /* 0x00000c0009048984 */ /* 0x0004220000000800 */
[----:B------:R-:W-:-:S03]  /*22e0*/  @!P0 IMAD.MOV.U32 R5, RZ, RZ, R15 ;  /* 0x000000ffff058224 */ /* 0x000fc600078e000f */
[----:B----4-:R2:W0:Y:S04]  /*22f0*/  @!P0 LDS R3, [R12+0xc] ;  /* 0x00000c000c038984 */ /* 0x0104280000000800 */
.L_x_19:
[----:B------:R-:W-:Y:S05]  /*2300*/  BRA.U !UP1, `(.L_x_18) ;  /* 0x0000000109687547 */ /* 0x000fea000b800000 */
[----:B------:R-:W-:Y:S02]  /*2310*/  UISETP.NE.AND UP0, UPT, UR7, 0x1, UPT ;  /* 0x000000010700788c */ /* 0x000fe4000bf05270 */
[----:B------:R-:W-:-:S04]  /*2320*/  ULOP3.LUT UR9, UR8, 0x1, URZ, 0xc0, !UPT ;  /* 0x0000000108097892 */ /* 0x000fc8000f8ec0ff */
[----:B------:R-:W-:-:S03]  /*2330*/  UISETP.NE.U32.AND UP1, UPT, UR9, 0x1, UPT ;  /* 0x000000010900788c */ /* 0x000fc6000bf25070 */
[----:B------:R-:W-:Y:S08]  /*2340*/  BRA.U !UP0, `(.L_x_20) ;  /* 0x0000000108347547 */ /* 0x000ff0000b800000 */
[C---:B------:R-:W-:Y:S02]  /*2350*/  LEA R8, R16.reuse, UR4, 0x2 ;  /* 0x0000000410087c11 */ /* 0x040fe4000f8e10ff */
[C---:B------:R-:W-:Y:S02]  /*2360*/  LEA R10, R16.reuse, UR5, 0x2 ;  /* 0x00000005100a7c11 */ /* 0x040fe4000f8e10ff */
[C---:B------:R-:W-:Y:S01]  /*2370*/  LEA R11, R16.reuse, UR6, 0x2 ;  /* 0x00000006100b7c11 */ /* 0x040fe2000f8e10ff */
[----:B------:R-:W-:Y:S01]  /*2380*/  VIADD R16, R16, 0x2 ;  /* 0x0000000210107836 */ /* 0x000fe20000000000 */
[----:B--2---:R-:W2:Y:S02]  /*2390*/  LDS.64 R8, [R8] ;  /* 0x0000000008087984 */ /* 0x004ea40000000a00 */
[----:B--2---:R-:W-:-:S13]  /*23a0*/  FSETP.GEU.AND P0, PT, R8, R5, PT ;  /* 0x000000050800720b */ /* 0x004fda0003f0e000 */
[----:B------:R-:W-:Y:S01]  /*23b0*/  @!P0 IMAD.MOV.U32 R5, RZ, RZ, R8 ;  /* 0x000000ffff058224 */ /* 0x000fe200078e0008 */
[----:B0--3--:R4:W0:Y:S04]  /*23c0*/  @!P0 LDS R4, [R10] ;  /* 0x000000000a048984 */ /* 0x0098280000000800 */
[----:B------:R4:W2:Y:S01]  /*23d0*/  @!P0 LDS R3, [R11] ;  /* 0x000000000b038984 */ /* 0x0008a20000000800 */
[----:B------:R-:W-:-:S13]  /*23e0*/  FSETP.GEU.AND P0, PT, R9, R5, PT ;  /* 0x000000050900720b */ /* 0x000fda0003f0e000 */
[----:B------:R4:W3:Y:S01]  /*23f0*/  @!P0 LDS R4, [R10+0x4] ;  /* 0x000004000a048984 */ /* 0x0008e20000000800 */
[----:B------:R-:W-:-:S03]  /*2400*/  @!P0 IMAD.MOV.U32 R5, RZ, RZ, R9 ;  /* 0x000000ffff058224 */ /* 0x000fc600078e0009 */
[----:B------:R4:W0:Y:S04]  /*2410*/  @!P0 LDS R3, [R11+0x4] ;  /* 0x000004000b038984 */ /* 0x0008280000000800 */
.L_x_20:
[----:B------:R-:W-:Y:S05]  /*2420*/  BRA.U UP1, `(.L_x_18) ;  /* 0x0000000101207547 */ /* 0x000fea000b800000 */
[----:B------:R-:W-:-:S06]  /*2430*/  LEA R8, R16, UR4, 0x2 ;  /* 0x0000000410087c11 */ /* 0x000fcc000f8e10ff */
[----:B------:R-:W5:Y:S02]  /*2440*/  LDS R8, [R8] ;  /* 0x0000000008087984 */ /* 0x000f640000000800 */
[----:B-----5:R-:W-:-:S13]  /*2450*/  FSETP.GEU.AND P0, PT, R8, R5, PT ;  /* 0x000000050800720b */ /* 0x020fda0003f0e000 */
[C---:B--2---:R-:W-:Y:S01]  /*2460*/  @!P0 LEA R9, R16.reuse, UR5, 0x2 ;  /* 0x0000000510098c11 */ /* 0x044fe2000f8e10ff */
[----:B------:R-:W-:Y:S01]  /*2470*/  @!P0 IMAD.MOV.U32 R5, RZ, RZ, R8 ;  /* 0x000000ffff058224 */ /* 0x000fe200078e0008 */
[----:B------:R-:W-:-:S03]  /*2480*/  @!P0 LEA R16, R16, UR6, 0x2 ;  /* 0x0000000610108c11 */ /* 0x000fc6000f8e10ff */
[----:B0--3--:R0:W2:Y:S04]  /*2490*/  @!P0 LDS R4, [R9] ;  /* 0x0000000009048984 */ /* 0x0090a80000000800 */
[----:B------:R0:W3:Y:S02]  /*24a0*/  @!P0 LDS R3, [R16] ;  /* 0x0000000010038984 */ /* 0x0000e40000000800 */
.L_x_18:
[----:B0-2---:R-:W0:Y:S08]  /*24b0*/  LDC.64 R8, c[0x4][0x8] ;  /* 0x01000200ff087b82 */ /* 0x005e300000000a00 */
[----:B----4-:R-:W2:Y:S08]  /*24c0*/  LDC.64 R10, c[0x4][0x10] ;  /* 0x01000400ff0a7b82 */ /* 0x010eb00000000a00 */
[----:B------:R-:W4:Y:S01]  /*24d0*/  LDC.64 R12, c[0x4][0x18] ;  /* 0x01000600ff0c7b82 */ /* 0x000f220000000a00 */
[----:B0-----:R-:W-:-:S05]  /*24e0*/  IMAD.WIDE.U32 R8, R0, 0x4, R8 ;  /* 0x0000000400087825 */ /* 0x001fca00078e0008 */
[----:B------:R0:W-:Y:S01]  /*24f0*/  STG.E desc[UR36][R8.64], R5 ;  /* 0x0000000508007986 */ /* 0x0001e2000c101924 */
[----:B--2---:R-:W-:-:S05]  /*2500*/  IMAD.WIDE.U32 R10, R0, 0x4, R10 ;  /* 0x00000004000a7825 */ /* 0x004fca00078e000a */
[----:B---3--:R0:W-:Y:S01]  /*2510*/  STG.E desc[UR36][R10.64], R4 ;  /* 0x000000040a007986 */ /* 0x0081e2000c101924 */
[----:B----4-:R-:W-:-:S05]  /*2520*/  IMAD.WIDE.U32 R12, R0, 0x4, R12 ;  /* 0x00000004000c7825 */ /* 0x010fca00078e000c */
[----:B------:R0:W-:Y:S02]  /*2530*/  STG.E desc[UR36][R12.64], R3 ;  /* 0x000000030c007986 */ /* 0x0001e4000c101924 */
.L_x_15:
[----:B------:R-:W-:Y:S05]  /*2540*/  BSYNC.RECONVERGENT B0 ;  /* 0x0000000000007941 */ /* 0x000fea0003800200 */
.L_x_14:
[----:B------:R-:W-:Y:S01]  /*2550*/  BAR.SYNC.DEFER_BLOCKING 0x0 ;  /* 0x0000000000007b1d */ /* 0x000fe20000010000 */
[----:B------:R-:W-:-:S13]  /*2560*/  ISETP.NE.AND P0, PT, R2, RZ, PT ;  /* 0x000000ff0200720c */ /* 0x000fda0003f05270 */
[----:B------:R-:W-:Y:S05]  /*2570*/  @P0 EXIT ;  /* 0x000000000000094d */ /* 0x000fea0003800000 */
[----:B------:R-:W2:Y:S01]  /*2580*/  LDCU.64 UR6, c[0x4][0x18] ;  /* 0x01000300ff0677ac */ /* 0x000ea20008000a00 */
[----:B------:R-:W-:Y:S02]  /*2590*/  IMAD.MOV.U32 R0, RZ, RZ, 0x501502f9 ;  /* 0x501502f9ff007424 */ /* 0x000fe400078e00ff */
[----:B0-----:R-:W-:Y:S01]  /*25a0*/  IMAD.MOV.U32 R17, RZ, RZ, -0x1 ;  /* 0xffffffffff117424 */ /* 0x001fe200078e00ff */
[----:B------:R-:W0:Y:S01]  /*25b0*/  LDCU.64 UR4, c[0x4][0x10] ;  /* 0x01000200ff0477ac */ /* 0x000e220008000a00 */
[----:B------:R-:W-:Y:S01]  /*25c0*/  IMAD.MOV.U32 R16, RZ, RZ, -0x1 ;  /* 0xffffffffff107424 */ /* 0x000fe200078e00ff */
[----:B------:R-:W3:Y:S01]  /*25d0*/  LDCU.64 UR8, c[0x4][0x8] ;  /* 0x01000100ff0877ac */ /* 0x000ee20008000a00 */
[----:B--2---:R-:W-:Y:S02]  /*25e0*/  UIADD3 UR6, UP0, UPT, UR6, 0x4, URZ ;  /* 0x0000000406067890 */ /* 0x004fe4000ff1e0ff */
[----:B0-----:R-:W-:Y:S02]  /*25f0*/  UIADD3 UR4, UP1, UPT, UR4, 0x4, URZ ;  /* 0x0000000404047890 */ /* 0x001fe4000ff3e0ff */
[----:B------:R-:W-:-:S02]  /*2600*/  UIADD3.X UR7, UPT, UPT, URZ, UR7, URZ, UP0, !UPT ;  /* 0x00000007ff077290 */ /* 0x000fc400087fe4ff */
[----:B------:R-:W-:Y:S01]  /*2610*/  IMAD.U32 R12, RZ, RZ, UR6 ;  /* 0x00000006ff0c7e24 */ /* 0x000fe2000f8e00ff */
[----:B---3--:R-:W-:Y:S02]  /*2620*/  UIADD3 UR8, UP2, UPT, UR8, 0x4, URZ ;  /* 0x0000000408087890 */ /* 0x008fe4000ff5e0ff */
[----:B------:R-:W-:Y:S01]  /*2630*/  UIADD3.X UR5, UPT, UPT, URZ, UR5, URZ, UP1, !UPT ;  /* 0x00000005ff057290 */ /* 0x000fe20008ffe4ff */
[----:B------:R-:W-:Y:S01]  /*2640*/  IMAD.U32 R10, RZ, RZ, UR4 ;  /* 0x00000004ff0a7e24 */ /* 0x000fe2000f8e00ff */
[----:B------:R-:W-:Y:S01]  /*2650*/  UIADD3.X UR9, UPT, UPT, URZ, UR9, URZ, UP2, !UPT ;  /* 0x00000009ff097290 */ /* 0x000fe200097fe4ff */
[----:B------:R-:W-:Y:S01]  /*2660*/  IMAD.U32 R13, RZ, RZ, UR7 ;  /* 0x00000007ff0d7e24 */ /* 0x000fe2000f8e00ff */
[----:B------:R-:W-:Y:S01]  /*2670*/  UMOV UR4, URZ ;  /* 0x000000ff00047c82 */ /* 0x000fe20008000000 */
[----:B------:R-:W-:Y:S02]  /*2680*/  IMAD.U32 R8, RZ, RZ, UR8 ;  /* 0x00000008ff087e24 */ /* 0x000fe4000f8e00ff */
[----:B------:R-:W-:-:S02]  /*2690*/  IMAD.U32 R11, RZ, RZ, UR5 ;  /* 0x00000005ff0b7e24 */ /* 0x000fc4000f8e00ff */
[----:B------:R-:W-:-:S07]  /*26a0*/  IMAD.U32 R9, RZ, RZ, UR9 ;  /* 0x00000009ff097e24 */ /* 0x000fce000f8e00ff */
.L_x_21:
[----:B------:R-:W2:Y:S04]  /*26b0*/  LDG.E R15, desc[UR36][R8.64+-0x4] ;  /* 0xfffffc24080f7981 */ /* 0x000ea8000c1e1900 */
[----:B------:R-:W3:Y:S01]  /*26c0*/  LDG.E R19, desc[UR36][R8.64] ;  /* 0x0000002408137981 */ /* 0x000ee2000c1e1900 */
[----:B------:R-:W-:Y:S02]  /*26d0*/  IMAD.MOV.U32 R2, RZ, RZ, R12 ;  /* 0x000000ffff027224 */ /* 0x000fe400078e000c */
[----:B------:R-:W-:Y:S02]  /*26e0*/  IMAD.MOV.U32 R3, RZ, RZ, R13 ;  /* 0x000000ffff037224 */ /* 0x000fe400078e000d */
[----:B------:R-:W-:Y:S02]  /*26f0*/  IMAD.MOV.U32 R4, RZ, RZ, R10 ;  /* 0x000000ffff047224 */ /* 0x000fe400078e000a */
[----:B------:R-:W-:Y:S01]  /*2700*/  IMAD.MOV.U32 R5, RZ, RZ, R11 ;  /* 0x000000ffff057224 */ /* 0x000fe200078e000b */
[----:B--2---:R-:W-:-:S13]  /*2710*/  FSETP.GEU.AND P0, PT, R15, R0, PT ;  /* 0x000000000f00720b */ /* 0x004fda0003f0e000 */
[----:B-----5:R0:W2:Y:S04]  /*2720*/  @!P0 LDG.E R16, desc[UR36][R4.64+-0x4] ;  /* 0xfffffc2404108981 */ /* 0x0200a8000c1e1900 */
[----:B------:R0:W4:Y:S01]  /*2730*/  @!P0 LDG.E R17, desc[UR36][R2.64+-0x4] ;  /* 0xfffffc2402118981 */ /* 0x000122000c1e1900 */
[----:B------:R-:W-:-:S05]  /*2740*/  @!P0 IMAD.MOV.U32 R0, RZ, RZ, R15 ;  /* 0x000000ffff008224 */ /* 0x000fca00078e000f */
[----:B---3--:R-:W-:Y:S01]  /*2750*/  FSETP.GEU.AND P0, PT, R19, R0, PT ;  /* 0x000000001300720b */ /* 0x008fe20003f0e000 */
[----:B------:R-:W-:-:S04]  /*2760*/  UIADD3 UR4, UPT, UPT, UR4, 0x2, URZ ;  /* 0x0000000204047890 */ /* 0x000fc8000fffe0ff */
[----:B------:R-:W-:-:S08]  /*2770*/  UISETP.NE.AND UP0, UPT, UR4, 0x83e, UPT ;  /* 0x0000083e0400788c */ /* 0x000fd0000bf05270 */
[----:B--2---:R0:W5:Y:S04]  /*2780*/  @!P0 LDG.E R16, desc[UR36][R4.64] ;  /* 0x0000002404108981 */ /* 0x004168000c1e1900 */
[----:B----4-:R0:W5:Y:S01]  /*2790*/  @!P0 LDG.E R17, desc[UR36][R2.64] ;  /* 0x0000002402118981 */ /* 0x010162000c1e1900 */
[----:B------:R-:W-:Y:S01]  /*27a0*/  IADD3 R12, P1, PT, R2, 0x8, RZ ;  /* 0x00000008020c7810 */ /* 0x000fe20007f3e0ff */
[----:B------:R-:W-:Y:S01]  /*27b0*/  @!P0 IMAD.MOV.U32 R0, RZ, RZ, R19 ;  /* 0x000000ffff008224 */ /* 0x000fe200078e0013 */
[----:B------:R-:W-:Y:S02]  /*27c0*/  IADD3 R10, P2, PT, R4, 0x8, RZ ;  /* 0x00000008040a7810 */ /* 0x000fe40007f5e0ff */
[----:B------:R-:W-:Y:S01]  /*27d0*/  IADD3 R8, P3, PT, R8, 0x8, RZ ;  /* 0x0000000808087810 */ /* 0x000fe20007f7e0ff */
[----:B------:R-:W-:-:S02]  /*27e0*/  IMAD.X R13, RZ, RZ, R3, P1 ;  /* 0x000000ffff0d7224 */ /* 0x000fc400008e0603 */
[----:B------:R-:W-:Y:S02]  /*27f0*/  IMAD.X R11, RZ, RZ, R5, P2 ;  /* 0x000000ffff0b7224 */ /* 0x000fe400010e0605 */
[----:B------:R-:W-:Y:S01]  /*2800*/  IMAD.X R9, RZ, RZ, R9, P3 ;  /* 0x000000ffff097224 */ /* 0x000fe200018e0609 */
[----:B0-----:R-:W-:Y:S07]  /*2810*/  BRA.U UP0, `(.L_x_21) ;  /* 0xfffffffd00a47547 */ /* 0x001fee000b83ffff */
[----:B------:R-:W0:Y:S01]  /*2820*/  F2F.F64.F32 R2, R0 ;  /* 0x0000000000027310 */ /* 0x000e220000201800 */
[----:B------:R-:W-:Y:S01]  /*2830*/  MOV R8, 0x0 ;  /* 0x0000000000087802 */ /* 0x000fe20000000f00 */
[----:B-----5:R2:W-:Y:S01]  /*2840*/  STL.64 [R1+0x8], R16 ;  /* 0x0000081001007387 */ /* 0x0205e20000100a00 */
[----:B------:R-:W3:Y:S04]  /*2850*/  LDCU.64 UR4, c[0x4][0x20] ;  /* 0x01000400ff0477ac */ /* 0x000ee80008000a00 */
[----:B------:R-:W4:Y:S01]  /*2860*/  LDC.64 R8, c[0x4][R8] ;  /* 0x0100000008087b82 */ /* 0x000f220000000a00 */
[----:B0-----:R2:W-:Y:S01]  /*2870*/  STL.64 [R1], R2 ;  /* 0x0000000201007387 */ /* 0x0015e20000100a00 */
[----:B---3--:R-:W-:Y:S02]  /*2880*/  IMAD.U32 R4, RZ, RZ, UR4 ;  /* 0x00000004ff047e24 */ /* 0x008fe4000f8e00ff */
[----:B------:R-:W-:-:S07]  /*2890*/  IMAD.U32 R5, RZ, RZ, UR5 ;  /* 0x00000005ff057e24 */ /* 0x000fce000f8e00ff */
[----:B-1----:R-:W-:-:S07]  /*28a0*/  LEPC R20, `(.L_x_22) ;  /* 0x000000001014794e */ /* 0x002fce0000000000 */
[----:B--2-4-:R-:W-:Y:S05]  /*28b0*/  CALL.ABS.NOINC R8 ;  /* 0x0000000008007343 */ /* 0x014fea0003c00000 */
.L_x_22:
[----:B------:R-:W0:Y:S01]  /*28c0*/  LDC.64 R2, c[0x0][0x390] ;  /* 0x0000e400ff027b82 */ /* 0x000e220000000a00 */
[----:B------:R-:W-:Y:S02]  /*28d0*/  I2FP.F32.S32 R5, R16 ;  /* 0x0000001000057245 */ /* 0x000fe40000201400 */
[----:B------:R-:W-:-:S03]  /*28e0*/  I2FP.F32.S32 R17, R17 ;  /* 0x0000001100117245 */ /* 0x000fc60000201400 */
[----:B0-----:R-:W-:Y:S04]  /*28f0*/  STG.E desc[UR36][R2.64], R5 ;  /* 0x0000000502007986 */ /* 0x001fe8000c101924 */
[----:B------:R-:W-:Y:S01]  /*2900*/  STG.E desc[UR36][R2.64+0x4], R17 ;  /* 0x0000041102007986 */ /* 0x000fe2000c101924 */
[----:B------:R-:W-:Y:S05]  /*2910*/  EXIT ;  /* 0x000000000000794d */ /* 0x000fea0003800000 */
        .weak           $__internal_0_$__cuda_sm3x_div_rn_noftz_f32_slowpath
        .type           $__internal_0_$__cuda_sm3x_div_rn_noftz_f32_slowpath,@function
        .size           $__internal_0_$__cuda_sm3x_div_rn_noftz_f32_slowpath,($find_best_pass_point$__internal_accurate_pow - $__internal_0_$__cuda_sm3x_div_rn_noftz_f32_slowpath)
$__internal_0_$__cuda_sm3x_div_rn_noftz_f32_slowpath:
[--C-:B------:R-:W-:Y:S01]  /*2920*/  SHF.R.U32.HI R5, RZ, 0x17, R4.reuse ;  /* 0x00000017ff057819 */ /* 0x100fe20000011604 */
[----:B------:R-:W-:-:S03]  /*2930*/  IMAD.MOV.U32 R9, RZ, RZ, R4 ;  /* 0x000000ffff097224 */ /* 0x000fc600078e0004 */
[----:B------:R-:W-:-:S05]  /*2940*/  LOP3.LUT R5, R5, 0xff, RZ, 0xc0, !PT ;  /* 0x000000ff05057812 */ /* 0x000fca00078ec0ff */
[----:B------:R-:W-:-:S05]  /*2950*/  VIADD R11, R5, 0xffffffff ;  /* 0xffffffff050b7836 */ /* 0x000fca0000000000 */
[----:B------:R-:W-:-:S13]  /*2960*/  ISETP.GT.U32.OR P0, PT, R11, 0xfd, !PT ;  /* 0x000000fd0b00780c */ /* 0x000fda0007f04470 */
[----:B------:R-:W-:Y:S01]  /*2970*/  @!P0 IMAD.MOV.U32 R10, RZ, RZ, RZ ;  /* 0x000000ffff0a8224 */ /* 0x000fe200078e00ff */
[----:B------:R-:W-:Y:S06]  /*2980*/  @!P0 BRA `(.L_x_23) ;  /* 0x00000000003c8947 */ /* 0x000fec0003800000 */
[----:B------:R-:W-:-:S13]  /*2990*/  FSETP.GTU.FTZ.AND P0, PT, |R4|, +INF , PT ;  /* 0x7f8000000400780b */ /* 0x000fda0003f1c200 */
[----:B------:R-:W-:Y:S05]  /*29a0*/  @P0 BRA `(.L_x_24) ;  /* 0x0000000400280947 */ /* 0x000fea0003800000 */
[----:B------:R-:W-:-:S05]  /*29b0*/  IMAD.MOV.U32 R10, RZ, RZ, 0x41200000 ;  /* 0x41200000ff0a7424 */ /* 0x000fca00078e00ff */
[----:B------:R-:W-:-:S13]  /*29c0*/  LOP3.LUT P0, RZ, R10, 0x7fffffff, R9, 0xc8, !PT ;  /* 0x7fffffff0aff7812 */ /* 0x000fda000780c809 */
[----:B------:R-:W-:Y:S05]  /*29d0*/  @!P0 BRA `(.L_x_25) ;  /* 0x0000000400148947 */ /* 0x000fea0003800000 */
[----:B------:R-:W-:-:S13]  /*29e0*/  LOP3.LUT P0, RZ, R9, 0x7fffffff, RZ, 0xc0, !PT ;  /* 0x7fffffff09ff7812 */ /* 0x000fda000780c0ff */
[----:B------:R-:W-:Y:S05]  /*29f0*/  @!P0 BRA `(.L_x_26) ;  /* 0x0000000400048947 */ /* 0x000fea0003800000 */
[----:B------:R-:W-:Y:S02]  /*2a00*/  FSETP.NEU.FTZ.AND P0, PT, |R4|, +INF , PT ;  /* 0x7f8000000400780b */ /* 0x000fe40003f1d200 */
[----:B------:R-:W-:-:S04]  /*2a10*/  LOP3.LUT P1, RZ, R10, 0x7fffffff, RZ, 0xc0, !PT ;  /* 0x7fffffff0aff7812 */ /* 0x000fc8000782c0ff */
[----:B------:R-:W-:-:S13]  /*2a20*/  PLOP3.LUT P0, PT, P0, P1, PT, 0x2f, 0xf2 ;  /* 0x0000000000f2781c */ /* 0x000fda0000702577 */
[----:B------:R-:W-:Y:S05]  /*2a30*/  @P0 BRA `(.L_x_27) ;  /* 0x0000000000e80947 */ /* 0x000fea0003800000 */
[----:B------:R-:W-:-:S13]  /*2a40*/  ISETP.GE.AND P0, PT, R11, RZ, PT ;  /* 0x000000ff0b00720c */ /* 0x000fda0003f06270 */
[----:B------:R-:W-:Y:S02]  /*2a50*/  @P0 IMAD.MOV.U32 R10, RZ, RZ, RZ ;  /* 0x000000ffff0a0224 */ /* 0x000fe400078e00ff */
[----:B------:R-:W-:Y:S01]  /*2a60*/  @!P0 FFMA R9, R4, 1.84467440737095516160e+19, RZ ;  /* 0x5f80000004098823 */ /* 0x000fe200000000ff */
[----:B------:R-:W-:-:S07]  /*2a70*/  @!P0 IMAD.MOV.U32 R10, RZ, RZ, -0x40 ;  /* 0xffffffc0ff0a8424 */ /* 0x000fce00078e00ff */
.L_x_23:
[----:B------:R-:W-:Y:S01]  /*2a80*/  UMOV UR4, 0x41200000 ;  /* 0x4120000000047882 */ /* 0x000fe20000000000 */
[----:B------:R-:W-:Y:S01]  /*2a90*/  VIADD R5, R5, 0xffffff81 ;  /* 0xffffff8105057836 */ /* 0x000fe20000000000 */
[----:B------:R-:W-:-:S03]  /*2aa0*/  UIADD3 UR4, UPT, UPT, UR4, -0x1800000, URZ ;  /* 0xfe80000004047890 */ /* 0x000fc6000fffe0ff */
[----:B------:R-:W-:Y:S01]  /*2ab0*/  IMAD R4, R5, -0x800000, R9 ;  /* 0xff80000005047824 */ /* 0x000fe200078e0209 */
[----:B------:R-:W-:Y:S02]  /*2ac0*/  IADD3 R10, PT, PT, R10, -0x3, R5 ;  /* 0xfffffffd0a0a7810 */ /* 0x000fe40007ffe005 */
[----:B------:R-:W-:-:S03]  /*2ad0*/  FADD.FTZ R13, -RZ, -UR4 ;  /* 0x80000004ff0d7e21 */ /* 0x000fc60008010100 */
[----:B------:R-:W0:Y:S02]  /*2ae0*/  MUFU.RCP R11, UR4 ;  /* 0x00000004000b7d08 */ /* 0x000e240008001000 */
[----:B0-----:R-:W-:-:S04]  /*2af0*/  FFMA R12, R11, R13, 1 ;  /* 0x3f8000000b0c7423 */ /* 0x001fc8000000000d */
[----:B------:R-:W-:-:S04]  /*2b00*/  FFMA R11, R11, R12, R11 ;  /* 0x0000000c0b0b7223 */ /* 0x000fc8000000000b */
[----:B------:R-:W-:-:S04]  /*2b10*/  FFMA R12, R4, R11, RZ ;  /* 0x0000000b040c7223 */ /* 0x000fc800000000ff */
[----:B------:R-:W-:-:S04]  /*2b20*/  FFMA R9, R13, R12, R4 ;  /* 0x0000000c0d097223 */ /* 0x000fc80000000004 */
[----:B------:R-:W-:-:S04]  /*2b30*/  FFMA R12, R11, R9, R12 ;  /* 0x000000090b0c7223 */ /* 0x000fc8000000000c */
[----:B------:R-:W-:-:S04]  /*2b40*/  FFMA R13, R13, R12, R4 ;  /* 0x0000000c0d0d7223 */ /* 0x000fc80000000004 */
[----:B------:R-:W-:-:S05]  /*2b50*/  FFMA R9, R11, R13, R12 ;  /* 0x0000000d0b097223 */ /* 0x000fca000000000c */
[----:B------:R-:W-:-:S04]  /*2b60*/  SHF.R.U32.HI R4, RZ, 0x17, R9 ;  /* 0x00000017ff047819 */ /* 0x000fc80000011609 */
[----:B------:R-:W-:-:S05]  /*2b70*/  LOP3.LUT R4, R4, 0xff, RZ, 0xc0, !PT ;  /* 0x000000ff04047812 */ /* 0x000fca00078ec0ff */
[----:B------:R-:W-:-:S04]  /*2b80*/  IMAD.IADD R14, R4, 0x1, R10 ;  /* 0x00000001040e7824 */ /* 0x000fc800078e020a */
[----:B------:R-:W-:-:S05]  /*2b90*/  VIADD R4, R14, 0xffffffff ;  /* 0xffffffff0e047836 */ /* 0x000fca0000000000 */
[----:B------:R-:W-:-:S13]  /*2ba0*/  ISETP.GE.U32.AND P0, PT, R4, 0xfe, PT ;  /* 0x000000fe0400780c */ /* 0x000fda0003f06070 */
[----:B------:R-:W-:Y:S05]  /*2bb0*/  @!P0 BRA `(.L_x_28) ;  /* 0x0000000000808947 */ /* 0x000fea0003800000 */
[----:B------:R-:W-:-:S13]  /*2bc0*/  ISETP.GT.AND P0, PT, R14, 0xfe, PT ;  /* 0x000000fe0e00780c */ /* 0x000fda0003f04270 */
[----:B------:R-:W-:Y:S05]  /*2bd0*/  @P0 BRA `(.L_x_29) ;  /* 0x00000000006c0947 */ /* 0x000fea0003800000 */
[----:B------:R-:W-:-:S13]  /*2be0*/  ISETP.GE.AND P0, PT, R14, 0x1, PT ;  /* 0x000000010e00780c */ /* 0x000fda0003f06270 */
[----:B------:R-:W-:Y:S05]  /*2bf0*/  @P0 BRA `(.L_x_30) ;  /* 0x0000000000980947 */ /* 0x000fea0003800000 */
[----:B------:R-:W-:Y:S02]  /*2c00*/  ISETP.GE.AND P0, PT, R14, -0x18, PT ;  /* 0xffffffe80e00780c */ /* 0x000fe40003f06270 */
[----:B------:R-:W-:-:S11]  /*2c10*/  LOP3.LUT R9, R9, 0x80000000, RZ, 0xc0, !PT ;  /* 0x8000000009097812 */ /* 0x000fd600078ec0ff */
[----:B------:R-:W-:Y:S05]  /*2c20*/  @!P0 BRA `(.L_x_30) ;  /* 0x00000000008c8947 */ /* 0x000fea0003800000 */
[CCC-:B------:R-:W-:Y:S01]  /*2c30*/  FFMA.RZ R4, R11.reuse, R13.reuse, R12.reuse ;  /* 0x0000000d0b047223 */ /* 0x1c0fe2000000c00c */
[C---:B------:R-:W-:Y:S01]  /*2c40*/  VIADD R10, R14.reuse, 0x20 ;  /* 0x000000200e0a7836 */ /* 0x040fe20000000000 */
[C---:B------:R-:W-:Y:S02]  /*2c50*/  ISETP.NE.AND P2, PT, R14.reuse, RZ, PT ;  /* 0x000000ff0e00720c */ /* 0x040fe40003f45270 */
[----:B------:R-:W-:Y:S02]  /*2c60*/  ISETP.NE.AND P1, PT, R14, RZ, PT ;  /* 0x000000ff0e00720c */ /* 0x000fe40003f25270 */
[----:B------:R-:W-:Y:S01]  /*2c70*/  LOP3.LUT R5, R4, 0x7fffff, RZ, 0xc0, !PT ;  /* 0x007fffff04057812 */ /* 0x000fe200078ec0ff */
[CCC-:B------:R-:W-:Y:S01]  /*2c80*/  FFMA.RP R4, R11.reuse, R13.reuse, R12.reuse ;  /* 0x0000000d0b047223 */ /* 0x1c0fe2000000800c */
[----:B------:R-:W-:Y:S01]  /*2c90*/  FFMA.RM R11, R11, R13, R12 ;  /* 0x0000000d0b0b7223 */ /* 0x000fe2000000400c */
[----:B------:R-:W-:Y:S01]  /*2ca0*/  IMAD.MOV R12, RZ, RZ, -R14 ;  /* 0x000000ffff0c7224 */ /* 0x000fe200078e0a0e */
[----:B------:R-:W-:-:S03]  /*2cb0*/  LOP3.LUT R5, R5, 0x800000, RZ, 0xfc, !PT ;  /* 0x0080000005057812 */ /* 0x000fc600078efcff */
[----:B------:R-:W-:Y:S02]  /*2cc0*/  FSETP.NEU.FTZ.AND P0, PT, R4, R11, PT ;  /* 0x0000000b0400720b */ /* 0x000fe40003f1d000 */
[----:B------:R-:W-:Y:S02]  /*2cd0*/  SHF.L.U32 R10, R5, R10, RZ ;  /* 0x0000000a050a7219 */ /* 0x000fe400000006ff */
[----:B------:R-:W-:Y:S02]  /*2ce0*/  SEL R4, R12, RZ, P2 ;  /* 0x000000ff0c047207 */ /* 0x000fe40001000000 */
[----:B------:R-:W-:Y:S02]  /*2cf0*/  ISETP.NE.AND P1, PT, R10, RZ, P1 ;  /* 0x000000ff0a00720c */ /* 0x000fe40000f25270 */
[----:B------:R-:W-:Y:S02]  /*2d00*/  SHF.R.U32.HI R4, RZ, R4, R5 ;  /* 0x00000004ff047219 */ /* 0x000fe40000011605 */
[----:B------:R-:W-:-:S02]  /*2d10*/  PLOP3.LUT P0, PT, P0, P1, PT, 0xf8, 0x8f ;  /* 0x00000000008f781c */ /* 0x000fc40000703f70 */
[----:B------:R-:W-:Y:S02]  /*2d20*/  SHF.R.U32.HI R10, RZ, 0x1, R4 ;  /* 0x00000001ff0a7819 */ /* 0x000fe40000011604 */
[----:B------:R-:W-:-:S04]  /*2d30*/  SEL R5, RZ, 0x1, !P0 ;  /* 0x00000001ff057807 */ /* 0x000fc80004000000 */
[----:B------:R-:W-:-:S04]  /*2d40*/  LOP3.LUT R5, R5, 0x1, R10, 0xf8, !PT ;  /* 0x0000000105057812 */ /* 0x000fc800078ef80a */
[----:B------:R-:W-:-:S05]  /*2d50*/  LOP3.LUT R5, R5, R4, RZ, 0xc0, !PT ;  /* 0x0000000405057212 */ /* 0x000fca00078ec0ff */
[----:B------:R-:W-:-:S05]  /*2d60*/  IMAD.IADD R10, R10, 0x1, R5 ;  /* 0x000000010a0a7824 */ /* 0x000fca00078e0205 */
[----:B------:R-:W-:Y:S01]  /*2d70*/  LOP3.LUT R9, R10, R9, RZ, 0xfc, !PT ;  /* 0x000000090a097212 */ /* 0x000fe200078efcff */
[----:B------:R-:W-:Y:S06]  /*2d80*/  BRA `(.L_x_30) ;  /* 0x0000000000347947 */ /* 0x000fec0003800000 */
.L_x_29:
[----:B------:R-:W-:-:S04]  /*2d90*/  LOP3.LUT R9, R9, 0x80000000, RZ, 0xc0, !PT ;  /* 0x8000000009097812 */ /* 0x000fc800078ec0ff */
[----:B------:R-:W-:Y:S01]  /*2da0*/  LOP3.LUT R9, R9, 0x7f800000, RZ, 0xfc, !PT ;  /* 0x7f80000009097812 */ /* 0x000fe200078efcff */
[----:B------:R-:W-:Y:S06]  /*2db0*/  BRA `(.L_x_30) ;  /* 0x0000000000287947 */ /* 0x000fec0003800000 */
.L_x_28:
[----:B------:R-:W-:Y:S01]  /*2dc0*/  IMAD R9, R10, 0x800000, R9 ;  /* 0x008000000a097824 */ /* 0x000fe200078e0209 */
[----:B------:R-:W-:Y:S06]  /*2dd0*/  BRA `(.L_x_30) ;  /* 0x0000000000207947 */ /* 0x000fec0003800000 */
.L_x_27:
[----:B------:R-:W-:-:S04]  /*2de0*/  LOP3.LUT R9, R10, 0x80000000, R9, 0x48, !PT ;  /* 0x800000000a097812 */ /* 0x000fc800078e4809 */
[----:B------:R-:W-:Y:S01]  /*2df0*/  LOP3.LUT R9, R9, 0x7f800000, RZ, 0xfc, !PT ;  /* 0x7f80000009097812 */ /* 0x000fe200078efcff */
[----:B------:R-:W-:Y:S06]  /*2e00*/  BRA `(.L_x_30) ;  /* 0x0000000000147947 */ /* 0x000fec0003800000 */
.L_x_26:
[----:B------:R-:W-:Y:S01]  /*2e10*/  LOP3.LUT R9, R10, 0x80000000, R9, 0x48, !PT ;  /* 0x800000000a097812 */ /* 0x000fe200078e4809 */
[----:B------:R-:W-:Y:S06]  /*2e20*/  BRA `(.L_x_30) ;  /* 0x00000000000c7947 */ /* 0x000fec0003800000 */
.L_x_25:
[----:B------:R-:W0:Y:S01]  /*2e30*/  MUFU.RSQ R9, -QNAN ;  /* 0xffc0000000097908 */ /* 0x000e220000001400 */
[----:B------:R-:W-:Y:S05]  /*2e40*/  BRA `(.L_x_30) ;  /* 0x0000000000047947 */ /* 0x000fea0003800000 */
.L_x_24:
[----:B------:R-:W-:-:S07]  /*2e50*/  FADD.FTZ R9, R4, 10 ;  /* 0x4120000004097421 */ /* 0x000fce0000010000 */
.L_x_30:
[----:B0-----:R-:W-:Y:S02]  /*2e60*/  IMAD.MOV.U32 R4, RZ, RZ, R9 ;  /* 0x000000ffff047224 */ /* 0x001fe400078e0009 */
[----:B------:R-:W-:-:S04]  /*2e70*/  IMAD.MOV.U32 R9, RZ, RZ, 0x0 ;  /* 0x00000000ff097424 */ /* 0x000fc800078e00ff */
[----:B------:R-:W-:Y:S05]  /*2e80*/  RET.REL.NODEC R8 `(find_best_pass_point) ;  /* 0xffffffd0085c7950 */ /* 0x000fea0003c3ffff */
        .type           $find_best_pass_point$__internal_accurate_pow,@function
        .size           $find_best_pass_point$__internal_accurate_pow,($find_best_pass_point$__internal_trig_reduction_slowpathd - $find_best_pass_point$__internal_accurate_pow)
$find_best_pass_point$__internal_accurate_pow:
[----:B------:R-:W-:Y:S01]  /*2e90*/  ISETP.GT.U32.AND P0, PT, R27, 0xfffff, PT ;  /* 0x000fffff1b00780c */ /* 0x000fe20003f04070 */
[--C-:B------:R-:W-:Y:S01]  /*2ea0*/  IMAD.MOV.U32 R14, RZ, RZ, R27.reuse ;  /* 0x000000ffff0e7224 */ /* 0x100fe200078e001b */
[----:B------:R-:W-:Y:S01]  /*2eb0*/  UMOV UR4, 0x7d2cafe2 ;  /* 0x7d2cafe200047882 */ /* 0x000fe20000000000 */
[----:B------:R-:W-:Y:S01]  /*2ec0*/  IMAD.MOV.U32 R22, RZ, RZ, R26 ;  /* 0x000000ffff167224 */ /* 0x000fe200078e001a */
[----:B------:R-:W-:Y:S01]  /*2ed0*/  UMOV UR5, 0x3eb0f5ff ;  /* 0x3eb0f5ff00057882 */ /* 0x000fe20000000000 */
[----:B------:R-:W-:Y:S01]  /*2ee0*/  IMAD.MOV.U32 R18, RZ, RZ, RZ ;  /* 0x000000ffff127224 */ /* 0x000fe200078e00ff */
[----:B------:R-:W-:Y:S01]  /*2ef0*/  SHF.R.U32.HI R32, RZ, 0x14, R27 ;  /* 0x00000014ff207819 */ /* 0x000fe2000001161b */
[----:B------:R-:W-:Y:S01]  /*2f00*/  UMOV UR6, 0x3b39803f ;  /* 0x3b39803f00067882 */ /* 0x000fe20000000000 */
[----:B------:R-:W-:-:S05]  /*2f10*/  UMOV UR7, 0x3c7abc9e ;  /* 0x3c7abc9e00077882 */ /* 0x000fca0000000000 */
[----:B------:R-:W-:-:S10]  /*2f20*/  @!P0 DMUL R20, R26, 1.80143985094819840000e+16 ;  /* 0x435000001a148828 */ /* 0x000fd40000000000 */
[----:B------:R-:W-:Y:S01]  /*2f30*/  @!P0 IMAD.MOV.U32 R14, RZ, RZ, R21 ;  /* 0x000000ffff0e8224 */ /* 0x000fe200078e0015 */
[----:B------:R-:W-:Y:S01]  /*2f40*/  @!P0 LEA.HI R32, R21, 0xffffffca, RZ, 0xc ;  /* 0xffffffca15208811 */ /* 0x000fe200078f60ff */
[----:B------:R-:W-:-:S03]  /*2f50*/  @!P0 IMAD.MOV.U32 R22, RZ, RZ, R20 ;  /* 0x000000ffff168224 */ /* 0x000fc600078e0014 */
[----:B------:R-:W-:-:S04]  /*2f60*/  LOP3.LUT R14, R14, 0x800fffff, RZ, 0xc0, !PT ;  /* 0x800fffff0e0e7812 */ /* 0x000fc800078ec0ff */
[----:B------:R-:W-:-:S04]  /*2f70*/  LOP3.LUT R23, R14, 0x3ff00000, RZ, 0xfc, !PT ;  /* 0x3ff000000e177812 */ /* 0x000fc800078efcff */
[----:B------:R-:W-:-:S13]  /*2f80*/  ISETP.GE.U32.AND P1, PT, R23, 0x3ff6a09f, PT ;  /* 0x3ff6a09f1700780c */ /* 0x000fda0003f26070 */
[----:B------:R-:W-:-:S04]  /*2f90*/  @P1 VIADD R15, R23, 0xfff00000 ;  /* 0xfff00000170f1836 */ /* 0x000fc80000000000 */
[----:B------:R-:W-:-:S06]  /*2fa0*/  @P1 IMAD.MOV.U32 R23, RZ, RZ, R15 ;  /* 0x000000ffff171224 */ /* 0x000fcc00078e000f */
[C---:B------:R-:W-:Y:S02]  /*2fb0*/  DADD R24, R22.reuse, 1 ;  /* 0x3ff0000016187429 */ /* 0x040fe40000000000 */
[----:B------:R-:W-:-:S04]  /*2fc0*/  DADD R22, R22, -1 ;  /* 0xbff0000016167429 */ /* 0x000fc80000000000 */
[----:B------:R-:W0:Y:S02]  /*2fd0*/  MUFU.RCP64H R19, R25 ;  /* 0x0000001900137308 */ /* 0x000e240000001800 */
[----:B0-----:R-:W-:-:S08]  /*2fe0*/  DFMA R14, -R24, R18, 1 ;  /* 0x3ff00000180e742b */ /* 0x001fd00000000112 */
[----:B------:R-:W-:-:S08]  /*2ff0*/  DFMA R14, R14, R14, R14 ;  /* 0x0000000e0e0e722b */ /* 0x000fd0000000000e */
[----:B------:R-:W-:-:S08]  /*3000*/  DFMA R18, R18, R14, R18 ;  /* 0x0000000e1212722b */ /* 0x000fd00000000012 */
[----:B------:R-:W-:-:S08]  /*3010*/  DMUL R14, R22, R18 ;  /* 0x00000012160e7228 */ /* 0x000fd00000000000 */
[----:B------:R-:W-:-:S08]  /*3020*/  DFMA R14, R22, R18, R14 ;  /* 0x00000012160e722b */ /* 0x000fd0000000000e */
[----:B------:R-:W-:Y:S02]  /*3030*/  DADD R16, R22, -R14 ;  /* 0x0000000016107229 */ /* 0x000fe4000000080e */
[----:B------:R-:W-:-:S06]  /*3040*/  DMUL R24, R14, R14 ;  /* 0x0000000e0e187228 */ /* 0x000fcc0000000000 */
[----:B------:R-:W-:-:S08]  /*3050*/  DADD R16, R16, R16 ;  /* 0x0000000010107229 */ /* 0x000fd00000000010 */
[----:B------:R-:W-:Y:S01]  /*3060*/  DFMA R16, R22, -R14, R16 ;  /* 0x8000000e1610722b */ /* 0x000fe20000000010 */
[----:B------:R-:W-:Y:S02]  /*3070*/  IMAD.MOV.U32 R22, RZ, RZ, 0x41ad3b5a ;  /* 0x41ad3b5aff167424 */ /* 0x000fe400078e00ff */
[----:B------:R-:W-:-:S05]  /*3080*/  IMAD.MOV.U32 R23, RZ, RZ, 0x3ed0f5d2 ;  /* 0x3ed0f5d2ff177424 */ /* 0x000fca00078e00ff */
[----:B------:R-:W-:Y:S02]  /*3090*/  DMUL R16, R18, R16 ;  /* 0x0000001012107228 */ /* 0x000fe40000000000 */
        /* <DEDUP_REMOVED lines=19> */
[----:B------:R-:W-:Y:S01]  /*31d0*/  DADD R20, -R18, UR4 ;  /* 0x0000000412147e29 */ /* 0x000fe20008000100 */
[----:B------:R-:W-:Y:S01]  /*31e0*/  UMOV UR4, 0xb9e7b0 ;  /* 0x00b9e7b000047882 */ /* 0x000fe20000000000 */
[----:B------:R-:W-:-:S06]  /*31f0*/  UMOV UR5, 0x3c46a4cb ;  /* 0x3c46a4cb00057882 */ /* 0x000fcc0000000000 */
[----:B------:R-:W-:Y:S02]  /*3200*/  DFMA R20, R24, R22, R20 ;  /* 0x000000161814722b */ /* 0x000fe40000000014 */
[----:B------:R-:W-:Y:S01]  /*3210*/  DMUL R22, R14, R14 ;  /* 0x0000000e0e167228 */ /* 0x000fe20000000000 */
[----:B------:R-:W-:Y:S02]  /*3220*/  VIADD R25, R17, 0x100000 ;  /* 0x0010000011197836 */ /* 0x000fe40000000000 */
[----:B------:R-:W-:-:S03]  /*3230*/  IMAD.MOV.U32 R24, RZ, RZ, R16 ;  /* 0x000000ffff187224 */ /* 0x000fc600078e0010 */
[----:B------:R-:W-:Y:S01]  /*3240*/  DADD R20, R20, -UR4 ;  /* 0x8000000414147e29 */ /* 0x000fe20008000000 */
[----:B------:R-:W-:Y:S01]  /*3250*/  UMOV UR4, 0x80000000 ;  /* 0x8000000000047882 */ /* 0x000fe20000000000 */
[----:B------:R-:W-:Y:S01]  /*3260*/  DFMA R26, R14, R14, -R22 ;  /* 0x0000000e0e1a722b */ /* 0x000fe20000000816 */
[----:B------:R-:W-:-:S07]  /*3270*/  UMOV UR5, 0x43300000 ;  /* 0x4330000000057882 */ /* 0x000fce0000000000 */
[C---:B------:R-:W-:Y:S02]  /*3280*/  DFMA R24, R14.reuse, R24, R26 ;  /* 0x000000180e18722b */ /* 0x040fe4000000001a */
[----:B------:R-:W-:-:S08]  /*3290*/  DMUL R26, R14, R22 ;  /* 0x000000160e1a7228 */ /* 0x000fd00000000000 */
[----:B------:R-:W-:-:S08]  /*32a0*/  DFMA R28, R14, R22, -R26 ;  /* 0x000000160e1c722b */ /* 0x000fd0000000081a */
[----:B------:R-:W-:Y:S02]  /*32b0*/  DFMA R28, R16, R22, R28 ;  /* 0x00000016101c722b */ /* 0x000fe4000000001c */
[----:B------:R-:W-:-:S06]  /*32c0*/  DADD R22, R18, R20 ;  /* 0x0000000012167229 */ /* 0x000fcc0000000014 */
[----:B------:R-:W-:Y:S02]  /*32d0*/  DFMA R24, R14, R24, R28 ;  /* 0x000000180e18722b */ /* 0x000fe4000000001c */
[----:B------:R-:W-:-:S08]  /*32e0*/  DADD R28, R18, -R22 ;  /* 0x00000000121c7229 */ /* 0x000fd00000000816 */
[----:B------:R-:W-:Y:S02]  /*32f0*/  DADD R28, R20, R28 ;  /* 0x00000000141c7229 */ /* 0x000fe4000000001c */
[----:B------:R-:W-:-:S08]  /*3300*/  DMUL R20, R22, R26 ;  /* 0x0000001a16147228 */ /* 0x000fd00000000000 */
[----:B------:R-:W-:-:S08]  /*3310*/  DFMA R18, R22, R26, -R20 ;  /* 0x0000001a1612722b */ /* 0x000fd00000000814 */
[----:B------:R-:W-:-:S08]  /*3320*/  DFMA R18, R22, R24, R18 ;  /* 0x000000181612722b */ /* 0x000fd00000000012 */
[----:B------:R-:W-:-:S08]  /*3330*/  DFMA R28, R28, R26, R18 ;  /* 0x0000001a1c1c722b */ /* 0x000fd00000000012 */
[----:B------:R-:W-:-:S08]  /*3340*/  DADD R22, R20, R28 ;  /* 0x0000000014167229 */ /* 0x000fd0000000001c */
[--C-:B------:R-:W-:Y:S02]  /*3350*/  DADD R18, R14, R22.reuse ;  /* 0x000000000e127229 */ /* 0x100fe40000000016 */
[----:B------:R-:W-:-:S06]  /*3360*/  DADD R20, R20, -R22 ;  /* 0x0000000014147229 */ /* 0x000fcc0000000816 */
[----:B------:R-:W-:Y:S02]  /*3370*/  DADD R14, R14, -R18 ;  /* 0x000000000e0e7229 */ /* 0x000fe40000000812 */
[----:B------:R-:W-:-:S06]  /*3380*/  DADD R20, R28, R20 ;  /* 0x000000001c147229 */ /* 0x000fcc0000000014 */
[----:B------:R-:W-:-:S08]  /*3390*/  DADD R14, R22, R14 ;  /* 0x00000000160e7229 */ /* 0x000fd0000000000e */
[----:B------:R-:W-:Y:S01]  /*33a0*/  DADD R14, R20, R14 ;  /* 0x00000000140e7229 */ /* 0x000fe2000000000e */
[C---:B------:R-:W-:Y:S02]  /*33b0*/  VIADD R20, R32.reuse, 0xfffffc01 ;  /* 0xfffffc0120147836 */ /* 0x040fe40000000000 */
[----:B------:R-:W-:-:S05]  /*33c0*/  @P1 VIADD R20, R32, 0xfffffc02 ;  /* 0xfffffc0220141836 */ /* 0x000fca0000000000 */
[----:B------:R-:W-:Y:S01]  /*33d0*/  DADD R22, R16, R14 ;  /* 0x0000000010167229 */ /* 0x000fe2000000000e */
[----:B------:R-:W-:Y:S01]  /*33e0*/  LOP3.LUT R16, R20, 0x80000000, RZ, 0x3c, !PT ;  /* 0x8000000014107812 */ /* 0x000fe200078e3cff */
[----:B------:R-:W-:-:S06]  /*33f0*/  IMAD.MOV.U32 R17, RZ, RZ, 0x43300000 ;  /* 0x43300000ff117424 */ /* 0x000fcc00078e00ff */
[----:B------:R-:W-:Y:S02]  /*3400*/  DADD R20, R18, R22 ;  /* 0x0000000012147229 */ /* 0x000fe40000000016 */
[----:B------:R-:W-:Y:S01]  /*3410*/  DADD R16, R16, -UR4 ;  /* 0x8000000410107e29 */ /* 0x000fe20008000000 */
[----:B------:R-:W-:Y:S01]  /*3420*/  UMOV UR4, 0xfefa39ef ;  /* 0xfefa39ef00047882 */ /* 0x000fe20000000000 */
[----:B------:R-:W-:-:S04]  /*3430*/  UMOV UR5, 0x3fe62e42 ;  /* 0x3fe62e4200057882 */ /* 0x000fc80000000000 */
[--C-:B------:R-:W-:Y:S02]  /*3440*/  DADD R24, R18, -R20.reuse ;  /* 0x0000000012187229 */ /* 0x100fe40000000814 */
[----:B------:R-:W-:-:S06]  /*3450*/  DFMA R14, R16, UR4, R20 ;  /* 0x00000004100e7c2b */ /* 0x000fcc0008000014 */
[----:B------:R-:W-:Y:S02]  /*3460*/  DADD R24, R22, R24 ;  /* 0x0000000016187229 */ /* 0x000fe40000000018 */
[----:B------:R-:W-:-:S08]  /*3470*/  DFMA R18, R16, -UR4, R14 ;  /* 0x8000000410127c2b */ /* 0x000fd0000800000e */
[----:B------:R-:W-:-:S08]  /*3480*/  DADD R18, -R20, R18 ;  /* 0x0000000014127229 */ /* 0x000fd00000000112 */
[----:B------:R-:W-:-:S08]  /*3490*/  DADD R18, R24, -R18 ;  /* 0x0000000018127229 */ /* 0x000fd00000000812 */
[----:B------:R-:W-:-:S08]  /*34a0*/  DFMA R18, R16, UR6, R18 ;  /* 0x0000000610127c2b */ /* 0x000fd00008000012 */
[----:B------:R-:W-:-:S08]  /*34b0*/  DADD R16, R14, R18 ;  /* 0x000000000e107229 */ /* 0x000fd00000000012 */
[----:B------:R-:W-:Y:S02]  /*34c0*/  DADD R14, R14, -R16 ;  /* 0x000000000e0e7229 */ /* 0x000fe40000000810 */
[----:B------:R-:W-:-:S06]  /*34d0*/  DMUL R24, R16, 3 ;  /* 0x4008000010187828 */ /* 0x000fcc0000000000 */
[----:B------:R-:W-:Y:S02]  /*34e0*/  DADD R18, R18, R14 ;  /* 0x0000000012127229 */ /* 0x000fe4000000000e */
[----:B------:R-:W-:Y:S01]  /*34f0*/  DFMA R16, R16, 3, -R24 ;  /* 0x400800001010782b */ /* 0x000fe20000000818 */
[----:B------:R-:W-:Y:S02]  /*3500*/  IMAD.MOV.U32 R14, RZ, RZ, 0x652b82fe ;  /* 0x652b82feff0e7424 */ /* 0x000fe400078e00ff */
[----:B------:R-:W-:-:S05]  /*3510*/  IMAD.MOV.U32 R15, RZ, RZ, 0x3ff71547 ;  /* 0x3ff71547ff0f7424 */ /* 0x000fca00078e00ff */
[----:B------:R-:W-:-:S08]  /*3520*/  DFMA R18, R18, 3, R16 ;  /* 0x400800001212782b */ /* 0x000fd00000000010 */
[----:B------:R-:W-:-:S08]  /*3530*/  DADD R16, R24, R18 ;  /* 0x0000000018107229 */ /* 0x000fd00000000012 */
[----:B------:R-:W-:Y:S02]  /*3540*/  DFMA R14, R16, R14, 6.75539944105574400000e+15 ;  /* 0x43380000100e742b */ /* 0x000fe4000000000e */
[----:B------:R-:W-:Y:S01]  /*3550*/  FSETP.GEU.AND P0, PT, |R17|, 4.1917929649353027344, PT ;  /* 0x4086232b1100780b */ /* 0x000fe20003f0e200 */
[----:B------:R-:W-:-:S05]  /*3560*/  DADD R24, R24, -R16 ;  /* 0x0000000018187229 */ /* 0x000fca0000000810 */
[----:B------:R-:W-:-:S03]  /*3570*/  DADD R22, R14, -6.75539944105574400000e+15 ;  /* 0xc33800000e167429 */ /* 0x000fc60000000000 */
[----:B------:R-:W-:-:S05]  /*3580*/  DADD R18, R18, R24 ;  /* 0x0000000012127229 */ /* 0x000fca0000000018 */
        /* <DEDUP_REMOVED lines=37> */
[----:B------:R-:W-:Y:S06]  /*37e0*/  @!P0 BRA `(.L_x_31) ;  /* 0x0000000000308947 */ /* 0x000fec0003800000 */
[----:B------:R-:W-:Y:S01]  /*37f0*/  FSETP.GEU.AND P1, PT, |R17|, 4.2275390625, PT ;  /* 0x408748001100780b */ /* 0x000fe20003f2e200 */
[C---:B------:R-:W-:Y:S02]  /*3800*/  DADD R20, R16.reuse, +INF ;  /* 0x7ff0000010147429 */ /* 0x040fe40000000000 */
[----:B------:R-:W-:-:S08]  /*3810*/  DSETP.GEU.AND P0, PT, R16, RZ, PT ;  /* 0x000000ff1000722a */ /* 0x000fd00003f0e000 */
[----:B------:R-:W-:Y:S02]  /*3820*/  FSEL R20, R20, RZ, P0 ;  /* 0x000000ff14147208 */ /* 0x000fe40000000000 */
[----:B------:R-:W-:Y:S02]  /*3830*/  @!P1 LEA.HI R15, R14, R14, RZ, 0x1 ;  /* 0x0000000e0e0f9211 */ /* 0x000fe400078f08ff */
[----:B------:R-:W-:Y:S02]  /*3840*/  FSEL R21, R21, RZ, P0 ;  /* 0x000000ff15157208 */ /* 0x000fe40000000000 */
[----:B------:R-:W-:-:S05]  /*3850*/  @!P1 SHF.R.S32.HI R15, RZ, 0x1, R15 ;  /* 0x00000001ff0f9819 */ /* 0x000fca000001140f */
[----:B------:R-:W-:Y:S02]  /*3860*/  @!P1 IMAD.IADD R14, R14, 0x1, -R15 ;  /* 0x000000010e0e9824 */ /* 0x000fe400078e0a0f */
[----:B------:R-:W-:-:S03]  /*3870*/  @!P1 IMAD R23, R15, 0x100000, R23 ;  /* 0x001000000f179824 */ /* 0x000fc600078e0217 */
[----:B------:R-:W-:Y:S01]  /*3880*/  @!P1 LEA R15, R14, 0x3ff00000, 0x14 ;  /* 0x3ff000000e0f9811 */ /* 0x000fe200078ea0ff */
[----:B------:R-:W-:-:S06]  /*3890*/  @!P1 IMAD.MOV.U32 R14, RZ, RZ, RZ ;  /* 0x000000ffff0e9224 */ /* 0x000fcc00078e00ff */
[----:B------:R-:W-:-:S11]  /*38a0*/  @!P1 DMUL R20, R22, R14 ;  /* 0x0000000e16149228 */ /* 0x000fd60000000000 */
.L_x_31:
[----:B------:R-:W-:Y:S01]  /*38b0*/  DFMA R18, R18, R20, R20 ;  /* 0x000000141212722b */ /* 0x000fe20000000014 */
[----:B------:R-:W-:Y:S01]  /*38c0*/  IMAD.MOV.U32 R14, RZ, RZ, R30 ;  /* 0x000000ffff0e7224 */ /* 0x000fe200078e001e */
[----:B------:R-:W-:Y:S01]  /*38d0*/  DSETP.NEU.AND P0, PT, |R20|, +INF , PT ;  /* 0x7ff000001400742a */ /* 0x000fe20003f0d200 */
[----:B------:R-:W-:-:S07]  /*38e0*/  IMAD.MOV.U32 R15, RZ, RZ, 0x0 ;  /* 0x00000000ff0f7424 */ /* 0x000fce00078e00ff */
[----:B------:R-:W-:Y:S02]  /*38f0*/  FSEL R17, R20, R18, !P0 ;  /* 0x0000001214117208 */ /* 0x000fe40004000000 */
[----:B------:R-:W-:Y:S01]  /*3900*/  FSEL R18, R21, R19, !P0 ;  /* 0x0000001315127208 */ /* 0x000fe20004000000 */
[----:B------:R-:W-:Y:S06]  /*3910*/  RET.REL.NODEC R14 `(find_best_pass_point) ;  /* 0xffffffc40eb87950 */ /* 0x000fec0003c3ffff */
        .type           $find_best_pass_point$__internal_trig_reduction_slowpathd,@function
        .size           $find_best_pass_point$__internal_trig_reduction_slowpathd,(.L_x_42 - $find_best_pass_point$__internal_trig_reduction_slowpathd)
$find_best_pass_point$__internal_trig_reduction_slowpathd:
[--C-:B------:R-:W-:Y:S01]  /*3920*/  SHF.R.U32.HI R12, RZ, 0x14, R25.reuse ;  /* 0x00000014ff0c7819 */ /* 0x100fe20000011619 */
[----:B------:R-:W-:Y:S02]  /*3930*/  IMAD.MOV.U32 R15, RZ, RZ, R8 ;  /* 0x000000ffff0f7224 */ /* 0x000fe400078e0008 */
[----:B------:R-:W-:Y:S01]  /*3940*/  IMAD.MOV.U32 R9, RZ, RZ, R25 ;  /* 0x000000ffff097224 */ /* 0x000fe200078e0019 */
[----:B------:R-:W-:Y:S01]  /*3950*/  LOP3.LUT R11, R12, 0x7ff, RZ, 0xc0, !PT ;  /* 0x000007ff0c0b7812 */ /* 0x000fe200078ec0ff */
[----:B------:R-:W-:-:S03]  /*3960*/  IMAD.MOV.U32 R10, RZ, RZ, RZ ;  /* 0x000000ffff0a7224 */ /* 0x000fc600078e00ff */
[----:B------:R-:W-:-:S13]  /*3970*/  ISETP.NE.AND P0, PT, R11, 0x7ff, PT ;  /* 0x000007ff0b00780c */ /* 0x000fda0003f05270 */
[----:B------:R-:W-:Y:S05]  /*3980*/  @!P0 BRA `(.L_x_32) ;  /* 0x0000000800588947 */ /* 0x000fea0003800000 */
[----:B------:R-:W-:Y:S01]  /*3990*/  VIADD R8, R11, 0xfffffc00 ;  /* 0xfffffc000b087836 */ /* 0x000fe20000000000 */
[----:B------:R-:W-:Y:S01]  /*39a0*/  BSSY.RECONVERGENT B3, `(.L_x_33) ;  /* 0x0000033000037945 */ /* 0x000fe20003800200 */
[----:B------:R-:W-:Y:S01]  /*39b0*/  VIADD R14, R1, 0x10 ;  /* 0x00000010010e7836 */ /* 0x000fe20000000000 */
[----:B------:R-:W-:Y:S02]  /*39c0*/  CS2R R26, SRZ ;  /* 0x00000000001a7805 */ /* 0x000fe4000001ff00 */
[----:B------:R-:W-:Y:S02]  /*39d0*/  SHF.R.U32.HI R13, RZ, 0x6, R8 ;  /* 0x00000006ff0d7819 */ /* 0x000fe40000011608 */
[----:B------:R-:W-:Y:S02]  /*39e0*/  ISETP.GE.U32.AND P0, PT, R8, 0x80, PT ;  /* 0x000000800800780c */ /* 0x000fe40003f06070 */
[C---:B------:R-:W-:Y:S02]  /*39f0*/  IADD3 R8, PT, PT, -R13.reuse, 0x13, RZ ;  /* 0x000000130d087810 */ /* 0x040fe40007ffe1ff */
[----:B------:R-:W-:-:S02]  /*3a00*/  IADD3 R23, PT, PT, -R13, 0xf, RZ ;  /* 0x0000000f0d177810 */ /* 0x000fc40007ffe1ff */
[----:B------:R-:W-:-:S04]  /*3a10*/  SEL R8, R8, 0x12, P0 ;  /* 0x0000001208087807 */ /* 0x000fc80000000000 */
[----:B------:R-:W-:-:S13]  /*3a20*/  ISETP.GE.AND P0, PT, R23, R8, PT ;  /* 0x000000081700720c */ /* 0x000fda0003f06270 */
[----:B------:R-:W-:Y:S05]  /*3a30*/  @P0 BRA `(.L_x_34) ;  /* 0x0000000000a40947 */ /* 0x000fea0003800000 */
[----:B------:R-:W0:Y:S01]  /*3a40*/  LDC.64 R10, c[0x0][0x358] ;  /* 0x0000d600ff0a7b82 */ /* 0x000e220000000a00 */
[C---:B------:R-:W-:Y:S01]  /*3a50*/  SHF.L.U64.HI R17, R15.reuse, 0xb, R9 ;  /* 0x0000000b0f117819 */ /* 0x040fe20000010209 */
[----:B------:R-:W-:Y:S01]  /*3a60*/  BSSY.RECONVERGENT B4, `(.L_x_35) ;  /* 0x0000021000047945 */ /* 0x000fe20003800200 */
[----:B------:R-:W-:Y:S01]  /*3a70*/  IMAD.SHL.U32 R15, R15, 0x800, RZ ;  /* 0x000008000f0f7824 */ /* 0x000fe200078e00ff */
[----:B------:R-:W-:Y:S01]  /*3a80*/  IADD3 R16, PT, PT, RZ, -R13, -R8 ;  /* 0x8000000dff107210 */ /* 0x000fe20007ffe808 */
[----:B------:R-:W-:Y:S01]  /*3a90*/  IMAD.MOV.U32 R19, RZ, RZ, RZ ;  /* 0x000000ffff137224 */ /* 0x000fe200078e00ff */
[----:B------:R-:W-:Y:S02]  /*3aa0*/  CS2R R26, SRZ ;  /* 0x00000000001a7805 */ /* 0x000fe4000001ff00 */
[----:B------:R-:W-:-:S07]  /*3ab0*/  LOP3.LUT R17, R17, 0x80000000, RZ, 0xfc, !PT ;  /* 0x8000000011117812 */ /* 0x000fce00078efcff */
.L_x_36:
[----:B------:R-:W1:Y:S01]  /*3ac0*/  LDC.64 R8, c[0x4][0x28] ;  /* 0x01000a00ff087b82 */ /* 0x000e620000000a00 */
[----:B0-----:R-:W-:Y:S02]  /*3ad0*/  R2UR UR4, R10 ;  /* 0x000000000a0472ca */ /* 0x001fe400000e0000 */
[----:B------:R-:W-:Y:S01]  /*3ae0*/  R2UR UR5, R11 ;  /* 0x000000000b0572ca */ /* 0x000fe200000e0000 */
[----:B-1----:R-:W-:-:S12]  /*3af0*/  IMAD.WIDE R8, R23, 0x8, R8 ;  /* 0x0000000817087825 */ /* 0x002fd800078e0208 */
[----:B------:R-:W2:Y:S01]  /*3b00*/  LDG.E.64.CONSTANT R8, desc[UR4][R8.64] ;  /* 0x0000000408087981 */ /* 0x000ea2000c1e9b00 */
[----:B------:R-:W-:Y:S02]  /*3b10*/  VIADD R16, R16, 0x1 ;  /* 0x0000000110107836 */ /* 0x000fe40000000000 */
[----:B------:R-:W-:Y:S02]  /*3b20*/  VIADD R23, R23, 0x1 ;  /* 0x0000000117177836 */ /* 0x000fe40000000000 */
[----:B--2---:R-:W-:-:S04]  /*3b30*/  IMAD.WIDE.U32 R26, P2, R8, R15, R26 ;  /* 0x0000000f081a7225 */ /* 0x004fc8000784001a */
[----:B------:R-:W-:Y:S02]  /*3b40*/  IMAD R29, R8, R17, RZ ;  /* 0x00000011081d7224 */ /* 0x000fe400078e02ff */
[CC--:B------:R-:W-:Y:S02]  /*3b50*/  IMAD R22, R9.reuse, R15.reuse, RZ ;  /* 0x0000000f09167224 */ /* 0x0c0fe400078e02ff */
[----:B------:R-:W-:Y:S01]  /*3b60*/  IMAD.HI.U32 R31, R9, R15, RZ ;  /* 0x0000000f091f7227 */ /* 0x000fe200078e00ff */
[----:B------:R-:W-:-:S03]  /*3b70*/  IADD3 R27, P0, PT, R29, R27, RZ ;  /* 0x0000001b1d1b7210 */ /* 0x000fc60007f1e0ff */
[----:B------:R-:W-:Y:S01]  /*3b80*/  IMAD R29, R19, 0x8, R14 ;  /* 0x00000008131d7824 */ /* 0x000fe200078e020e */
[----:B------:R-:W-:Y:S01]  /*3b90*/  IADD3 R27, P1, PT, R22, R27, RZ ;  /* 0x0000001b161b7210 */ /* 0x000fe20007f3e0ff */
[----:B------:R-:W-:-:S04]  /*3ba0*/  IMAD.HI.U32 R22, R8, R17, RZ ;  /* 0x0000001108167227 */ /* 0x000fc800078e00ff */
[----:B------:R-:W-:Y:S01]  /*3bb0*/  IMAD.X R8, RZ, RZ, R22, P2 ;  /* 0x000000ffff087224 */ /* 0x000fe200010e0616 */
[----:B------:R0:W-:Y:S01]  /*3bc0*/  STL.64 [R29], R26 ;  /* 0x0000001a1d007387 */ /* 0x0001e20000100a00 */
[----:B------:R-:W-:-:S03]  /*3bd0*/  IMAD.HI.U32 R22, R9, R17, RZ ;  /* 0x0000001109167227 */ /* 0x000fc600078e00ff */
[----:B------:R-:W-:Y:S01]  /*3be0*/  IADD3.X R8, P0, PT, R31, R8, RZ, P0, !PT ;  /* 0x000000081f087210 */ /* 0x000fe2000071e4ff */
[----:B------:R-:W-:Y:S02]  /*3bf0*/  IMAD R9, R9, R17, RZ ;  /* 0x0000001109097224 */ /* 0x000fe400078e02ff */
[----:B------:R-:W-:-:S03]  /*3c00*/  VIADD R19, R19, 0x1 ;  /* 0x0000000113137836 */ /* 0x000fc60000000000 */
[----:B------:R-:W-:Y:S01]  /*3c10*/  IADD3.X R9, P1, PT, R9, R8, RZ, P1, !PT ;  /* 0x0000000809097210 */ /* 0x000fe20000f3e4ff */
[----:B------:R-:W-:Y:S01]  /*3c20*/  IMAD.X R8, RZ, RZ, R22, P0 ;  /* 0x000000ffff087224 */ /* 0x000fe200000e0616 */
[----:B------:R-:W-:-:S03]  /*3c30*/  ISETP.NE.AND P0, PT, R16, -0xf, PT ;  /* 0xfffffff11000780c */ /* 0x000fc60003f05270 */
[----:B0-----:R-:W-:Y:S02]  /*3c40*/  IMAD.X R27, RZ, RZ, R8, P1 ;  /* 0x000000ffff1b7224 */ /* 0x001fe400008e0608 */
[----:B------:R-:W-:-:S08]  /*3c50*/  IMAD.MOV.U32 R26, RZ, RZ, R9 ;  /* 0x000000ffff1a7224 */ /* 0x000fd000078e0009 */
[----:B------:R-:W-:Y:S05]  /*3c60*/  @P0 BRA `(.L_x_36) ;  /* 0xfffffffc00940947 */ /* 0x000fea000383ffff */
[----:B------:R-:W-:Y:S05]  /*3c70*/  BSYNC.RECONVERGENT B4 ;  /* 0x0000000000047941 */ /* 0x000fea0003800200 */
.L_x_35:
[----:B------:R-:W-:Y:S02]  /*3c80*/  LOP3.LUT R8, R12, 0x7ff, RZ, 0xc0, !PT ;  /* 0x000007ff0c087812 */ /* 0x000fe400078ec0ff */
[----:B------:R-:W-:-:S03]  /*3c90*/  IADD3 R23, PT, PT, -R13, 0x13, RZ ;  /* 0x000000130d177810 */ /* 0x000fc60007ffe1ff */
[----:B------:R-:W-:-:S05]  /*3ca0*/  VIADD R8, R8, 0xfffffc00 ;  /* 0xfffffc0008087836 */ /* 0x000fca0000000000 */
[----:B------:R-:W-:-:S04]  /*3cb0*/  ISETP.GE.U32.AND P0, PT, R8, 0x80, PT ;  /* 0x000000800800780c */ /* 0x000fc80003f06070 */
[----:B------:R-:W-:-:S09]  /*3cc0*/  SEL R23, R23, 0x12, P0 ;  /* 0x0000001217177807 */ /* 0x000fd20000000000 */
.L_x_34:
[----:B------:R-:W-:Y:S05]  /*3cd0*/  BSYNC.RECONVERGENT B3 ;  /* 0x0000000000037941 */ /* 0x000fea0003800200 */
.L_x_33:
[----:B------:R-:W-:Y:S01]  /*3ce0*/  LOP3.LUT P0, R31, R12, 0x3f, RZ, 0xc0, !PT ;  /* 0x0000003f0c1f7812 */ /* 0x000fe2000780c0ff */
[----:B------:R-:W-:-:S04]  /*3cf0*/  IMAD.IADD R29, R13, 0x1, R23 ;  /* 0x000000010d1d7824 */ /* 0x000fc800078e0217 */
[----:B------:R-:W-:-:S05]  /*3d00*/  IMAD.U32 R29, R29, 0x8, R14 ;  /* 0x000000081d1d7824 */ /* 0x000fca00078e000e */
[----:B------:R0:W-:Y:S04]  /*3d10*/  STL.64 [R29+-0x78], R26 ;  /* 0xffff881a1d007387 */ /* 0x0001e80000100a00 */
[----:B------:R-:W2:Y:S04]  /*3d20*/  @P0 LDL.64 R14, [R1+0x18] ;  /* 0x00001800010e0983 */ /* 0x000ea80000100a00 */
[----:B------:R-:W3:Y:S04]  /*3d30*/  LDL.64 R8, [R1+0x20] ;  /* 0x0000200001087983 */ /* 0x000ee80000100a00 */
[----:B------:R-:W4:Y:S01]  /*3d40*/  LDL.64 R10, [R1+0x28] ;  /* 0x00002800010a7983 */ /* 0x000f220000100a00 */
[----:B------:R-:W-:Y:S01]  /*3d50*/  @P0 LOP3.LUT R12, R31, 0x3f, RZ, 0x3c, !PT ;  /* 0x0000003f1f0c0812 */ /* 0x000fe200078e3cff */
[----:B------:R-:W-:Y:S01]  /*3d60*/  BSSY.RECONVERGENT B3, `(.L_x_37) ;  /* 0x0000034000037945 */ /* 0x000fe20003800200 */
[----:B--2---:R-:W-:-:S02]  /*3d70*/  @P0 SHF.R.U64 R13, R14, 0x1, R15 ;  /* 0x000000010e0d0819 */ /* 0x004fc4000000120f */
[----:B------:R-:W-:Y:S02]  /*3d80*/  @P0 SHF.R.U32.HI R15, RZ, 0x1, R15 ;  /* 0x00000001ff0f0819 */ /* 0x000fe4000001160f */
[--C-:B---3--:R-:W-:Y:S02]  /*3d90*/  @P0 SHF.R.U32.HI R23, RZ, 0x1, R9.reuse ;  /* 0x00000001ff170819 */ /* 0x108fe40000011609 */
[C---:B------:R-:W-:Y:S02]  /*3da0*/  @P0 SHF.R.U64 R19, R8.reuse, 0x1, R9 ;  /* 0x0000000108130819 */ /* 0x040fe40000001209 */
[CC--:B------:R-:W-:Y:S02]  /*3db0*/  @P0 SHF.L.U32 R16, R8.reuse, R31.reuse, RZ ;  /* 0x0000001f08100219 */ /* 0x0c0fe400000006ff */
[----:B------:R-:W-:Y:S02]  /*3dc0*/  @P0 SHF.R.U64 R13, R13, R12, R15 ;  /* 0x0000000c0d0d0219 */ /* 0x000fe4000000120f */
[----:B------:R-:W-:-:S02]  /*3dd0*/  @P0 SHF.L.U64.HI R17, R8, R31, R9 ;  /* 0x0000001f08110219 */ /* 0x000fc40000010209 */
[-C--:B------:R-:W-:Y:S02]  /*3de0*/  @P0 SHF.R.U32.HI R14, RZ, R12.reuse, R15 ;  /* 0x0000000cff0e0219 */ /* 0x080fe4000001160f */
[----:B----4-:R-:W-:Y:S02]  /*3df0*/  @P0 SHF.L.U32 R15, R10, R31, RZ ;  /* 0x0000001f0a0f0219 */ /* 0x010fe400000006ff */
[----:B------:R-:W-:Y:S02]  /*3e00*/  @P0 SHF.R.U64 R22, R19, R12, R23 ;  /* 0x0000000c13160219 */ /* 0x000fe40000001217 */
[----:B------:R-:W-:Y:S02]  /*3e10*/  @P0 LOP3.LUT R8, R16, R13, RZ, 0xfc, !PT ;  /* 0x0000000d10080212 */ /* 0x000fe400078efcff */
[----:B------:R-:W-:Y:S02]  /*3e20*/  @P0 LOP3.LUT R9, R17, R14, RZ, 0xfc, !PT ;  /* 0x0000000e11090212 */ /* 0x000fe400078efcff */
[----:B------:R-:W-:-:S02]  /*3e30*/  @P0 SHF.L.U64.HI R13, R10, R31, R11 ;  /* 0x0000001f0a0d0219 */ /* 0x000fc4000001020b */
[----:B------:R-:W-:Y:S01]  /*3e40*/  @P0 LOP3.LUT R10, R15, R22, RZ, 0xfc, !PT ;  /* 0x000000160f0a0212 */ /* 0x000fe200078efcff */
[C---:B------:R-:W-:Y:S01]  /*3e50*/  IMAD.SHL.U32 R15, R8.reuse, 0x4, RZ ;  /* 0x00000004080f7824 */ /* 0x040fe200078e00ff */
[----:B------:R-:W-:Y:S02]  /*3e60*/  @P0 SHF.R.U32.HI R12, RZ, R12, R23 ;  /* 0x0000000cff0c0219 */ /* 0x000fe40000011617 */
[----:B------:R-:W-:Y:S02]  /*3e70*/  SHF.L.U64.HI R19, R8, 0x2, R9 ;  /* 0x0000000208137819 */ /* 0x000fe40000010209 */
[----:B------:R-:W-:Y:S02]  /*3e80*/  SHF.L.W.U32.HI R8, R9, 0x2, R10 ;  /* 0x0000000209087819 */ /* 0x000fe40000010e0a */
[----:B------:R-:W-:Y:S02]  /*3e90*/  @P0 LOP3.LUT R11, R13, R12, RZ, 0xfc, !PT ;  /* 0x0000000c0d0b0212 */ /* 0x000fe400078efcff */
[----:B------:R-:W-:-:S02]  /*3ea0*/  IADD3 RZ, P0, PT, RZ, -R15, RZ ;  /* 0x8000000fffff7210 */ /* 0x000fc40007f1e0ff */
[----:B------:R-:W-:Y:S02]  /*3eb0*/  LOP3.LUT R9, RZ, R19, RZ, 0x33, !PT ;  /* 0x00000013ff097212 */ /* 0x000fe400078e33ff */
[----:B------:R-:W-:Y:S02]  /*3ec0*/  SHF.L.W.U32.HI R10, R10, 0x2, R11 ;  /* 0x000000020a0a7819 */ /* 0x000fe40000010e0b */
[----:B------:R-:W-:Y:S02]  /*3ed0*/  LOP3.LUT R13, RZ, R8, RZ, 0x33, !PT ;  /* 0x00000008ff0d7212 */ /* 0x000fe400078e33ff */
[----:B------:R-:W-:Y:S02]  /*3ee0*/  IADD3.X R12, P0, PT, RZ, R9, RZ, P0, !PT ;  /* 0x00000009ff0c7210 */ /* 0x000fe4000071e4ff */
[----:B------:R-:W-:Y:S02]  /*3ef0*/  LOP3.LUT R9, RZ, R10, RZ, 0x33, !PT ;  /* 0x0000000aff097212 */ /* 0x000fe400078e33ff */
[----:B------:R-:W-:-:S02]  /*3f00*/  IADD3.X R13, P1, PT, RZ, R13, RZ, P0, !PT ;  /* 0x0000000dff0d7210 */ /* 0x000fc4000073e4ff */
[----:B------:R-:W-:-:S03]  /*3f10*/  ISETP.GT.U32.AND P2, PT, R8, -0x1, PT ;  /* 0xffffffff0800780c */ /* 0x000fc60003f44070 */
[----:B------:R-:W-:Y:S01]  /*3f20*/  IMAD.X R9, RZ, RZ, R9, P1 ;  /* 0x000000ffff097224 */ /* 0x000fe200008e0609 */
[----:B------:R-:W-:-:S04]  /*3f30*/  ISETP.GT.AND.EX P0, PT, R10, -0x1, PT, P2 ;  /* 0xffffffff0a00780c */ /* 0x000fc80003f04320 */
[----:B------:R-:W-:Y:S02]  /*3f40*/  SEL R9, R10, R9, P0 ;  /* 0x000000090a097207 */ /* 0x000fe40000000000 */
[----:B------:R-:W-:Y:S02]  /*3f50*/  SEL R17, R8, R13, P0 ;  /* 0x0000000d08117207 */ /* 0x000fe40000000000 */
[----:B------:R-:W-:Y:S02]  /*3f60*/  ISETP.NE.U32.AND P1, PT, R9, RZ, PT ;  /* 0x000000ff0900720c */ /* 0x000fe40003f25070 */
[----:B------:R-:W-:Y:S02]  /*3f70*/  SEL R16, R19, R12, P0 ;  /* 0x0000000c13107207 */ /* 0x000fe40000000000 */
[----:B------:R-:W-:Y:S01]  /*3f80*/  SEL R13, R17, R9, !P1 ;  /* 0x00000009110d7207 */ /* 0x000fe20004800000 */
[----:B------:R-:W-:-:S05]  /*3f90*/  @!P0 IMAD.MOV R15, RZ, RZ, -R15 ;  /* 0x000000ffff0f8224 */ /* 0x000fca00078e0a0f */
[----:B------:R-:W1:Y:S02]  /*3fa0*/  FLO.U32 R13, R13 ;  /* 0x0000000d000d7300 */ /* 0x000e6400000e0000 */
[C---:B-1----:R-:W-:Y:S02]  /*3fb0*/  IADD3 R14, PT, PT, -R13.reuse, 0x1f, RZ ;  /* 0x0000001f0d0e7810 */ /* 0x042fe40007ffe1ff */
[----:B------:R-:W-:-:S03]  /*3fc0*/  IADD3 R8, PT, PT, -R13, 0x3f, RZ ;  /* 0x0000003f0d087810 */ /* 0x000fc60007ffe1ff */
[----:B------:R-:W-:-:S05]  /*3fd0*/  @P1 IMAD.MOV R8, RZ, RZ, R14 ;  /* 0x000000ffff081224 */ /* 0x000fca00078e020e */
[----:B------:R-:W-:-:S13]  /*3fe0*/  ISETP.NE.AND P1, PT, R8, RZ, PT ;  /* 0x000000ff0800720c */ /* 0x000fda0003f25270 */
[----:B0-----:R-:W-:Y:S05]  /*3ff0*/  @!P1 BRA `(.L_x_38) ;  /* 0x0000000000289947 */ /* 0x001fea0003800000 */
[--C-:B------:R-:W-:Y:S02]  /*4000*/  SHF.R.U64 R14, R15, 0x1, R16.reuse ;  /* 0x000000010f0e7819 */ /* 0x100fe40000001210 */
[C---:B------:R-:W-:Y:S02]  /*4010*/  LOP3.LUT R12, R8.reuse, 0x3f, RZ, 0xc0, !PT ;  /* 0x0000003f080c7812 */ /* 0x040fe400078ec0ff */
[----:B------:R-:W-:Y:S02]  /*4020*/  SHF.R.U32.HI R16, RZ, 0x1, R16 ;  /* 0x00000001ff107819 */ /* 0x000fe40000011610 */
[----:B------:R-:W-:Y:S02]  /*4030*/  LOP3.LUT R13, R8, 0x3f, RZ, 0xc, !PT ;  /* 0x0000003f080d7812 */ /* 0x000fe400078e0cff */
[CC--:B------:R-:W-:Y:S02]  /*4040*/  SHF.L.U64.HI R22, R17.reuse, R12.reuse, R9 ;  /* 0x0000000c11167219 */ /* 0x0c0fe40000010209 */
[----:B------:R-:W-:-:S02]  /*4050*/  SHF.L.U32 R12, R17, R12, RZ ;  /* 0x0000000c110c7219 */ /* 0x000fc400000006ff */
[-CC-:B------:R-:W-:Y:S02]  /*4060*/  SHF.R.U64 R9, R14, R13.reuse, R16.reuse ;  /* 0x0000000d0e097219 */ /* 0x180fe40000001210 */
[----:B------:R-:W-:Y:S02]  /*4070*/  SHF.R.U32.HI R13, RZ, R13, R16 ;  /* 0x0000000dff0d7219 */ /* 0x000fe40000011610 */
[----:B------:R-:W-:Y:S02]  /*4080*/  LOP3.LUT R17, R12, R9, RZ, 0xfc, !PT ;  /* 0x000000090c117212 */ /* 0x000fe400078efcff */
[----:B------:R-:W-:-:S07]  /*4090*/  LOP3.LUT R9, R22, R13, RZ, 0xfc, !PT ;  /* 0x0000000d16097212 */ /* 0x000fce00078efcff */
.L_x_38:
[----:B------:R-:W-:Y:S05]  /*40a0*/  BSYNC.RECONVERGENT B3 ;  /* 0x0000000000037941 */ /* 0x000fea0003800200 */
.L_x_37:
[----:B------:R-:W-:-:S04]  /*40b0*/  IMAD.WIDE.U32 R14, R17, 0x2168c235, RZ ;  /* 0x2168c235110e7825 */ /* 0x000fc800078e00ff */
[----:B------:R-:W-:Y:S01]  /*40c0*/  IMAD.MOV.U32 R12, RZ, RZ, R15 ;  /* 0x000000ffff0c7224 */ /* 0x000fe200078e000f */
[----:B------:R-:W-:Y:S01]  /*40d0*/  IADD3 RZ, P1, PT, R14, R14, RZ ;  /* 0x0000000e0eff7210 */ /* 0x000fe20007f3e0ff */
[----:B------:R-:W-:Y:S02]  /*40e0*/  IMAD.MOV.U32 R13, RZ, RZ, RZ ;  /* 0x000000ffff0d7224 */ /* 0x000fe400078e00ff */
[----:B------:R-:W-:-:S04]  /*40f0*/  IMAD.HI.U32 R15, R9, -0x36f0255e, RZ ;  /* 0xc90fdaa2090f7827 */ /* 0x000fc800078e00ff */
[----:B------:R-:W-:-:S04]  /*4100*/  IMAD.WIDE.U32 R12, R17, -0x36f0255e, R12 ;  /* 0xc90fdaa2110c7825 */ /* 0x000fc800078e000c */
[C---:B------:R-:W-:Y:S02]  /*4110*/  IMAD R17, R9.reuse, -0x36f0255e, RZ ;  /* 0xc90fdaa209117824 */ /* 0x040fe400078e02ff */
[----:B------:R-:W-:-:S04]  /*4120*/  IMAD.WIDE.U32 R12, P2, R9, 0x2168c235, R12 ;  /* 0x2168c235090c7825 */ /* 0x000fc8000784000c */
[----:B------:R-:W-:Y:S01]  /*4130*/  IMAD.X R9, RZ, RZ, R15, P2 ;  /* 0x000000ffff097224 */ /* 0x000fe200010e060f */
[----:B------:R-:W-:Y:S02]  /*4140*/  IADD3 R13, P2, PT, R17, R13, RZ ;  /* 0x0000000d110d7210 */ /* 0x000fe40007f5e0ff */
[----:B------:R-:W-:Y:S02]  /*4150*/  IADD3.X RZ, P1, PT, R12, R12, RZ, P1, !PT ;  /* 0x0000000c0cff7210 */ /* 0x000fe40000f3e4ff */
[C---:B------:R-:W-:Y:S01]  /*4160*/  ISETP.GT.U32.AND P3, PT, R13.reuse, RZ, PT ;  /* 0x000000ff0d00720c */ /* 0x040fe20003f64070 */
[----:B------:R-:W-:Y:S01]  /*4170*/  IMAD.X R9, RZ, RZ, R9, P2 ;  /* 0x000000ffff097224 */ /* 0x000fe200010e0609 */
[----:B------:R-:W-:-:S04]  /*4180*/  IADD3.X R12, P2, PT, R13, R13, RZ, P1, !PT ;  /* 0x0000000d0d0c7210 */ /* 0x000fc80000f5e4ff */
[C---:B------:R-:W-:Y:S01]  /*4190*/  ISETP.GT.AND.EX P1, PT, R9.reuse, RZ, PT, P3 ;  /* 0x000000ff0900720c */ /* 0x040fe20003f24330 */
[----:B------:R-:W-:-:S03]  /*41a0*/  IMAD.X R14, R9, 0x1, R9, P2 ;  /* 0x00000001090e7824 */ /* 0x000fc600010e0609 */
[----:B------:R-:W-:Y:S02]  /*41b0*/  SEL R12, R12, R13, P1 ;  /* 0x0000000d0c0c7207 */ /* 0x000fe40000800000 */
[----:B------:R-:W-:Y:S02]  /*41c0*/  SEL R14, R14, R9, P1 ;  /* 0x000000090e0e7207 */ /* 0x000fe40000800000 */
[----:B------:R-:W-:Y:S02]  /*41d0*/  IADD3 R9, P2, PT, R12, 0x1, RZ ;  /* 0x000000010c097810 */ /* 0x000fe40007f5e0ff */
[----:B------:R-:W-:Y:S02]  /*41e0*/  SEL R13, RZ, 0xffffffff, !P1 ;  /* 0xffffffffff0d7807 */ /* 0x000fe40004800000 */
[----:B------:R-:W-:Y:S01]  /*41f0*/  LOP3.LUT P1, R25, R25, 0x80000000, RZ, 0xc0, !PT ;  /* 0x8000000019197812 */ /* 0x000fe2000782c0ff */
[----:B------:R-:W-:Y:S02]  /*4200*/  IMAD.X R12, RZ, RZ, R14, P2 ;  /* 0x000000ffff0c7224 */ /* 0x000fe400010e060e */
[----:B------:R-:W-:Y:S01]  /*4210*/  IMAD.IADD R8, R13, 0x1, -R8 ;  /* 0x000000010d087824 */ /* 0x000fe200078e0a08 */
[----:B------:R-:W-:-:S02]  /*4220*/  SHF.R.U32.HI R13, RZ, 0x1e, R11 ;  /* 0x0000001eff0d7819 */ /* 0x000fc4000001160b */
[----:B------:R-:W-:Y:S01]  /*4230*/  SHF.R.U64 R9, R9, 0xa, R12 ;  /* 0x0000000a09097819 */ /* 0x000fe2000000120c */
[----:B------:R-:W-:Y:S01]  /*4240*/  IMAD.SHL.U32 R8, R8, 0x100000, RZ ;  /* 0x0010000008087824 */ /* 0x000fe200078e00ff */
[----:B------:R-:W-:Y:S02]  /*4250*/  LEA.HI R10, R10, R13, RZ, 0x1 ;  /* 0x0000000d0a0a7211 */ /* 0x000fe400078f08ff */
[----:B------:R-:W-:Y:S02]  /*4260*/  IADD3 R9, P2, PT, R9, 0x1, RZ ;  /* 0x0000000109097810 */ /* 0x000fe40007f5e0ff */
[----:B------:R-:W-:Y:S01]  /*4270*/  @!P0 LOP3.LUT R25, R25, 0x80000000, RZ, 0x3c, !PT ;  /* 0x8000000019198812 */ /* 0x000fe200078e3cff */
[----:B------:R-:W-:Y:S01]  /*4280*/  @P1 IMAD.MOV R10, RZ, RZ, -R10 ;  /* 0x000000ffff0a1224 */ /* 0x000fe200078e0a0a */
[----:B------:R-:W-:-:S04]  /*4290*/  LEA.HI.X R12, R12, RZ, RZ, 0x16, P2 ;  /* 0x000000ff0c0c7211 */ /* 0x000fc800010fb4ff */
[--C-:B------:R-:W-:Y:S02]  /*42a0*/  SHF.R.U64 R9, R9, 0x1, R12.reuse ;  /* 0x0000000109097819 */ /* 0x100fe4000000120c */
[----:B------:R-:W-:Y:S02]  /*42b0*/  SHF.R.U32.HI R11, RZ, 0x1, R12 ;  /* 0x00000001ff0b7819 */ /* 0x000fe4000001160c */
[----:B------:R-:W-:-:S04]  /*42c0*/  IADD3 R15, P2, P3, RZ, RZ, R9 ;  /* 0x000000ffff0f7210 */ /* 0x000fc80007b5e009 */
[----:B------:R-:W-:-:S04]  /*42d0*/  IADD3.X R8, PT, PT, R8, 0x3fe00000, R11, P2, P3 ;  /* 0x3fe0000008087810 */ /* 0x000fc800017e640b */
[----:B------:R-:W-:-:S07]  /*42e0*/  LOP3.LUT R9, R8, R25, RZ, 0xfc, !PT ;  /* 0x0000001908097212 */ /* 0x000fce00078efcff */
.L_x_32:
[----:B------:R-:W-:Y:S02]  /*42f0*/  IMAD.MOV.U32 R19, RZ, RZ, 0x0 ;  /* 0x00000000ff137424 */ /* 0x000fe400078e00ff */
[----:B------:R-:W-:Y:S02]  /*4300*/  IMAD.MOV.U32 R8, RZ, RZ, R15 ;  /* 0x000000ffff087224 */ /* 0x000fe400078e000f */
[----:B------:R-:W-:Y:S05]  /*4310*/  RET.REL.NODEC R18 `(find_best_pass_point) ;  /* 0xffffffbc12387950 */ /* 0x000fea0003c3ffff */
.L_x_39:
[----:B------:R-:W-:-:S00]  /*4320*/  BRA `(.L_x_39) ;  /* 0xfffffffc00fc7947 */ /* 0x000fc0000383ffff */
[----:B------:R-:W-:-:S00]  /*4330*/  NOP ;  /* 0x0000000000007918 */ /* 0x000fc00000000000 */
        /* <DEDUP_REMOVED lines=12> */
.L_x_42:


//--------------------- .nv.global.init           --------------------------
	.section	.nv.global.init,"aw",@progbits
	.align	16
.nv.global.init:
	.type		__cudart_sin_cos_coeffs,@object
	.size		__cudart_sin_cos_coeffs,(__cudart_i2opi_d - __cudart_sin_cos_coeffs)
__cudart_sin_cos_coeffs:
        /*0000*/ 	.byte	0x46, 0xd2, 0xb0, 0x2c, 0xf1, 0xe5, 0x5a, 0xbe, 0x92, 0xe3, 0xac, 0x69, 0xe3, 0x1d, 0xc7, 0x3e
        /*0010*/ 	.byte	0xa1, 0x62, 0xdb, 0x19, 0xa0, 0x01, 0x2a, 0xbf, 0x18, 0x08, 0x11, 0x11, 0x11, 0x11, 0x81, 0x3f
        /*0020*/ 	.byte	0x54, 0x55, 0x55, 0x55, 0x55, 0x55, 0xc5, 0xbf, 0x00, 0x00, 0x00, 0x00, 0x00, 0x00, 0x00, 0x00
        /*0030*/ 	.byte	0x00, 0x00, 0x00, 0x00, 0x00, 0x00, 0x00, 0x00, 0x64, 0x81, 0xfd, 0x20, 0x83, 0xff, 0xa8, 0xbd
        /*0040*/ 	.byte	0x28, 0x85, 0xef, 0xc1, 0xa7, 0xee, 0x21, 0x3e, 0xd9, 0xe6, 0x06, 0x8e, 0x4f, 0x7e, 0x92, 0xbe
        /*0050*/ 	.byte	0xe9, 0xbc, 0xdd, 0x19, 0xa0, 0x01, 0xfa, 0x3e, 0x47, 0x5d, 0xc1, 0x16, 0x6c, 0xc1, 0x56, 0xbf
        /*0060*/ 	.byte	0x51, 0x55, 0x55, 0x55, 0x55, 0x55, 0xa5, 0x3f, 0x00, 0x00, 0x00, 0x00, 0x00, 0x00, 0xe0, 0xbf
        /*0070*/ 	.byte	0x00, 0x00, 0x00, 0x00, 0x00, 0x00, 0xf0, 0x3f, 0x00, 0x00, 0x00, 0x00, 0x00, 0x00, 0x00, 0x00
	.type		__cudart_i2opi_d,@object
	.size		__cudart_i2opi_d,($str - __cudart_i2opi_d)
__cudart_i2opi_d:
        /* <DEDUP_REMOVED lines=9> */
	.type		$str,@object
	.size		$str,(.L_3 - $str)
$str:
        /*0110*/ 	.byte	0x65, 0x6e, 0x64, 0x20, 0x6d, 0x69, 0x6e, 0x20, 0x56, 0x61, 0x6c, 0x3a, 0x20, 0x25, 0x66, 0x20
        /*0120*/ 	.byte	0x61, 0x74, 0x20, 0x25, 0x69, 0x2c, 0x20, 0x25, 0x69, 0x0a, 0x00
.L_3:


//--------------------- .nv.shared.find_best_pass_point --------------------------
	.section	.nv.shared.find_best_pass_point,"aw",@nobits
	.sectionflags	@""
	.align	4
.nv.shared.find_best_pass_point:
	.zero		4096


//--------------------- .nv.shared.reserved.0     --------------------------
	.section	.nv.shared.reserved.0,"aw",@nobits
	.weak		__nv_reservedSMEM_offset_0_alias
	.size		__nv_reservedSMEM_offset_0_alias, 0, 64
	.other		__nv_reservedSMEM_offset_0_alias,@"STO_CUDA_RESERVED_SHARED STV_DEFAULT"
__nv_reservedSMEM_offset_0_alias:
	.zero		0
	.zero		64


//--------------------- .nv.global                --------------------------
	.section	.nv.global,"aw",@nobits
	.align	4
.nv.global:
	.type		globY,@object
	.size		globY,(globVals - globY)
globY:
	.zero		8440
	.type		globVals,@object
	.size		globVals,(globX - globVals)
globVals:
	.zero		8440
	.type		globX,@object
	.size		globX,(.L_1 - globX)
globX:
	.zero		8440
.L_1:


//--------------------- .nv.constant0.find_best_pass_point --------------------------
	.section	.nv.constant0.find_best_pass_point,"a",@progbits
	.sectionflags	@""
	.align	4
.nv.constant0.find_best_pass_point:
	.zero		924


//--------------------- SYMBOLS --------------------------

	.type		.nv.reservedSmem.offset0,@object
	.size		.nv.reservedSmem.offset0,0x4
	.type		.nv.reservedSmem.cap,@object
	.size		.nv.reservedSmem.cap,0x4
	.type		vprintf,@function
